	.target	sm_90a

	.elftype	@"ET_EXEC"


//--------------------- .note.nv.tkinfo           --------------------------
	.section	.note.nv.tkinfo,"",@"SHT_NOTE"
	.sectionflags	@"SHF_NOTE_NV_TKINFO"
	.tkinfo
        /*0018*/ 	.word	0x00000002
        /*0030*/ 	.string	""
        /*0030*/ 	.string	"ptxas"
        /*0030*/ 	.string	"Cuda compilation tools, release 13.0, V13.0.88"
        /*0030*/ 	.string	"Build cuda_13.0.r13.0/compiler.36424714_0"
        /*0030*/ 	.string	"-arch sm_90a -m 64 "



//--------------------- .note.nv.cuinfo           --------------------------
	.section	.note.nv.cuinfo,"",@"SHT_NOTE"
	.sectionflags	@"SHF_NOTE_NV_CUINFO"
        /*0018*/ 	.short	0x0002
        /*001a*/ 	.short	0x005a
        /*001c*/ 	.short	0x0082
	.zero		2


//--------------------- .nv.info                  --------------------------
	.section	.nv.info,"",@"SHT_CUDA_INFO"
	.align	4


	//----- nvinfo : EIATTR_REGCOUNT
	.align		4
        /*0000*/ 	.byte	0x04, 0x2f
        /*0002*/ 	.short	(.L_12 - .L_11)
	.align		4
.L_11:
        /*0004*/ 	.word	index@(_ZN7cutlass13device_kernelIN5flash19enable_sm80_to_sm89INS1_16FlashAttnFwdSm80INS1_25CollectiveMainloopFwdSm80ILi4ELi1ELb0EN4cute5tupleIJNS5_1CILi128EEENS7_ILi48EEENS7_ILi96EEEEEELi96ENS_6half_tEfNS_4arch4Sm80ELb1ELb0ELb0ELb1ELb1ELb1ELb1ELb1EEENS1_21CollectiveEpilogueFwdINS6_IJS8_SA_S9_EEENS6_IJNS7_ILi1EEESI_SI_EEESC_SE_Li128ELb1ELb1ELb1ELb0EEENS1_36VarlenDynamicPersistentTileSchedulerILi128ELi48ELi128ELi128ELb1ELb1ELb0ELb1ELb1ELb1EEEEEEEEEvNT_6ParamsE)
        /*0008*/ 	.word	0x00000004


	//----- nvinfo : EIATTR_FRAME_SIZE
	.align		4
.L_12:
        /*000c*/ 	.byte	0x04, 0x11
        /*000e*/ 	.short	(.L_14 - .L_13)
	.align		4
.L_13:
        /*0010*/ 	.word	index@(_ZN7cutlass13device_kernelIN5flash19enable_sm80_to_sm89INS1_16FlashAttnFwdSm80INS1_25CollectiveMainloopFwdSm80ILi4ELi1ELb0EN4cute5tupleIJNS5_1CILi128EEENS7_ILi48EEENS7_ILi96EEEEEELi96ENS_6half_tEfNS_4arch4Sm80ELb1ELb0ELb0ELb1ELb1ELb1ELb1ELb1EEENS1_21CollectiveEpilogueFwdINS6_IJS8_SA_S9_EEENS6_IJNS7_ILi1EEESI_SI_EEESC_SE_Li128ELb1ELb1ELb1ELb0EEENS1_36VarlenDynamicPersistentTileSchedulerILi128ELi48ELi128ELi128ELb1ELb1ELb0ELb1ELb1ELb1EEEEEEEEEvNT_6ParamsE)
        /*0014*/ 	.word	0x00000000


	//----- nvinfo : EIATTR_REGCOUNT
	.align		4
.L_14:
        /*0018*/ 	.byte	0x04, 0x2f
        /*001a*/ 	.short	(.L_16 - .L_15)
	.align		4
.L_15:
        /*001c*/ 	.word	index@(_ZN7cutlass13device_kernelIN5flash19enable_sm80_to_sm89INS1_16FlashAttnFwdSm80INS1_25CollectiveMainloopFwdSm80ILi4ELi1ELb0EN4cute5tupleIJNS5_1CILi128EEENS7_ILi48EEENS7_ILi96EEEEEELi96ENS_6half_tEfNS_4arch4Sm80ELb1ELb0ELb0ELb1ELb1ELb0ELb1ELb1EEENS1_21CollectiveEpilogueFwdINS6_IJS8_SA_S9_EEENS6_IJNS7_ILi1EEESI_SI_EEESC_SE_Li128ELb1ELb1ELb1ELb0EEENS1_36VarlenDynamicPersistentTileSchedulerILi128ELi48ELi128ELi128ELb1ELb1ELb0ELb1ELb1ELb1EEEEEEEEEvNT_6ParamsE)
        /*0020*/ 	.word	0x00000004


	//----- nvinfo : EIATTR_FRAME_SIZE
	.align		4
.L_16:
        /*0024*/ 	.byte	0x04, 0x11
        /*0026*/ 	.short	(.L_18 - .L_17)
	.align		4
.L_17:
        /*0028*/ 	.word	index@(_ZN7cutlass13device_kernelIN5flash19enable_sm80_to_sm89INS1_16FlashAttnFwdSm80INS1_25CollectiveMainloopFwdSm80ILi4ELi1ELb0EN4cute5tupleIJNS5_1CILi128EEENS7_ILi48EEENS7_ILi96EEEEEELi96ENS_6half_tEfNS_4arch4Sm80ELb1ELb0ELb0ELb1ELb1ELb0ELb1ELb1EEENS1_21CollectiveEpilogueFwdINS6_IJS8_SA_S9_EEENS6_IJNS7_ILi1EEESI_SI_EEESC_SE_Li128ELb1ELb1ELb1ELb0EEENS1_36VarlenDynamicPersistentTileSchedulerILi128ELi48ELi128ELi128ELb1ELb1ELb0ELb1ELb1ELb1EEEEEEEEEvNT_6ParamsE)
        /*002c*/ 	.word	0x00000000


	//----- nvinfo : EIATTR_REGCOUNT
	.align		4
.L_18:
        /*0030*/ 	.byte	0x04, 0x2f
        /*0032*/ 	.short	(.L_20 - .L_19)
	.align		4
.L_19:
        /*0034*/ 	.word	index@(_ZN7cutlass13device_kernelIN5flash19enable_sm80_to_sm89INS1_16FlashAttnFwdSm80INS1_25CollectiveMainloopFwdSm80ILi4ELi1ELb0EN4cute5tupleIJNS5_1CILi128EEENS7_ILi64EEENS7_ILi96EEEEEELi96ENS_6half_tEfNS_4arch4Sm80ELb1ELb0ELb0ELb0ELb1ELb0ELb1ELb1EEENS1_21CollectiveEpilogueFwdINS6_IJS8_SA_S9_EEENS6_IJNS7_ILi1EEESI_SI_EEESC_SE_Li128ELb0ELb1ELb1ELb0EEENS1_30DynamicPersistentTileSchedulerILi128ELi128ELb1ELb1ELb0EEEEEEEEEvNT_6ParamsE)
        /*0038*/ 	.word	0x00000004


	//----- nvinfo : EIATTR_FRAME_SIZE
	.align		4
.L_20:
        /*003c*/ 	.byte	0x04, 0x11
        /*003e*/ 	.short	(.L_22 - .L_21)
	.align		4
.L_21:
        /*0040*/ 	.word	index@(_ZN7cutlass13device_kernelIN5flash19enable_sm80_to_sm89INS1_16FlashAttnFwdSm80INS1_25CollectiveMainloopFwdSm80ILi4ELi1ELb0EN4cute5tupleIJNS5_1CILi128EEENS7_ILi64EEENS7_ILi96EEEEEELi96ENS_6half_tEfNS_4arch4Sm80ELb1ELb0ELb0ELb0ELb1ELb0ELb1ELb1EEENS1_21CollectiveEpilogueFwdINS6_IJS8_SA_S9_EEENS6_IJNS7_ILi1EEESI_SI_EEESC_SE_Li128ELb0ELb1ELb1ELb0EEENS1_30DynamicPersistentTileSchedulerILi128ELi128ELb1ELb1ELb0EEEEEEEEEvNT_6ParamsE)
        /*0044*/ 	.word	0x00000000


	//----- nvinfo : EIATTR_REGCOUNT
	.align		4
.L_22:
        /*0048*/ 	.byte	0x04, 0x2f
        /*004a*/ 	.short	(.L_24 - .L_23)
	.align		4
.L_23:
        /*004c*/ 	.word	index@(_ZN7cutlass13device_kernelIN5flash19enable_sm80_to_sm89INS1_16FlashAttnFwdSm80INS1_25CollectiveMainloopFwdSm80ILi4ELi1ELb0EN4cute5tupleIJNS5_1CILi128EEENS7_ILi48EEENS7_ILi96EEEEEELi96ENS_6half_tEfNS_4arch4Sm80ELb0ELb1ELb0ELb1ELb1ELb1ELb1ELb1EEENS1_21CollectiveEpilogueFwdINS6_IJS8_SA_S9_EEENS6_IJNS7_ILi1EEESI_SI_EEESC_SE_Li128ELb1ELb1ELb1ELb0EEENS1_36VarlenDynamicPersistentTileSchedulerILi128ELi48ELi128ELi128ELb1ELb1ELb0ELb1ELb0ELb1EEEEEEEEEvNT_6ParamsE)
        /*0050*/ 	.word	0x00000004


	//----- nvinfo : EIATTR_FRAME_SIZE
	.align		4
.L_24:
        /*0054*/ 	.byte	0x04, 0x11
        /*0056*/ 	.short	(.L_26 - .L_25)
	.align		4
.L_25:
        /*0058*/ 	.word	index@(_ZN7cutlass13device_kernelIN5flash19enable_sm80_to_sm89INS1_16FlashAttnFwdSm80INS1_25CollectiveMainloopFwdSm80ILi4ELi1ELb0EN4cute5tupleIJNS5_1CILi128EEENS7_ILi48EEENS7_ILi96EEEEEELi96ENS_6half_tEfNS_4arch4Sm80ELb0ELb1ELb0ELb1ELb1ELb1ELb1ELb1EEENS1_21CollectiveEpilogueFwdINS6_IJS8_SA_S9_EEENS6_IJNS7_ILi1EEESI_SI_EEESC_SE_Li128ELb1ELb1ELb1ELb0EEENS1_36VarlenDynamicPersistentTileSchedulerILi128ELi48ELi128ELi128ELb1ELb1ELb0ELb1ELb0ELb1EEEEEEEEEvNT_6ParamsE)
        /*005c*/ 	.word	0x00000000


	//----- nvinfo : EIATTR_REGCOUNT
	.align		4
.L_26:
        /*0060*/ 	.byte	0x04, 0x2f
        /*0062*/ 	.short	(.L_28 - .L_27)
	.align		4
.L_27:
        /*0064*/ 	.word	index@(_ZN7cutlass13device_kernelIN5flash19enable_sm80_to_sm89INS1_16FlashAttnFwdSm80INS1_25CollectiveMainloopFwdSm80ILi4ELi1ELb0EN4cute5tupleIJNS5_1CILi128EEENS7_ILi48EEENS7_ILi96EEEEEELi96ENS_6half_tEfNS_4arch4Sm80ELb0ELb1ELb0ELb1ELb1ELb0ELb1ELb1EEENS1_21CollectiveEpilogueFwdINS6_IJS8_SA_S9_EEENS6_IJNS7_ILi1EEESI_SI_EEESC_SE_Li128ELb1ELb1ELb1ELb0EEENS1_36VarlenDynamicPersistentTileSchedulerILi128ELi48ELi128ELi128ELb1ELb1ELb0ELb1ELb0ELb1EEEEEEEEEvNT_6ParamsE)
        /*0068*/ 	.word	0x00000004


	//----- nvinfo : EIATTR_FRAME_SIZE
	.align		4
.L_28:
        /*006c*/ 	.byte	0x04, 0x11
        /*006e*/ 	.short	(.L_30 - .L_29)
	.align		4
.L_29:
        /*0070*/ 	.word	index@(_ZN7cutlass13device_kernelIN5flash19enable_sm80_to_sm89INS1_16FlashAttnFwdSm80INS1_25CollectiveMainloopFwdSm80ILi4ELi1ELb0EN4cute5tupleIJNS5_1CILi128EEENS7_ILi48EEENS7_ILi96EEEEEELi96ENS_6half_tEfNS_4arch4Sm80ELb0ELb1ELb0ELb1ELb1ELb0ELb1ELb1EEENS1_21CollectiveEpilogueFwdINS6_IJS8_SA_S9_EEENS6_IJNS7_ILi1EEESI_SI_EEESC_SE_Li128ELb1ELb1ELb1ELb0EEENS1_36VarlenDynamicPersistentTileSchedulerILi128ELi48ELi128ELi128ELb1ELb1ELb0ELb1ELb0ELb1EEEEEEEEEvNT_6ParamsE)
        /*0074*/ 	.word	0x00000000


	//----- nvinfo : EIATTR_REGCOUNT
	.align		4
.L_30:
        /*0078*/ 	.byte	0x04, 0x2f
        /*007a*/ 	.short	(.L_32 - .L_31)
	.align		4
.L_31:
        /*007c*/ 	.word	index@(_ZN7cutlass13device_kernelIN5flash19enable_sm80_to_sm89INS1_16FlashAttnFwdSm80INS1_25CollectiveMainloopFwdSm80ILi4ELi1ELb0EN4cute5tupleIJNS5_1CILi128EEENS7_ILi48EEENS7_ILi96EEEEEELi96ENS_6half_tEfNS_4arch4Sm80ELb0ELb1ELb0ELb0ELb1ELb0ELb1ELb1EEENS1_21CollectiveEpilogueFwdINS6_IJS8_SA_S9_EEENS6_IJNS7_ILi1EEESI_SI_EEESC_SE_Li128ELb0ELb1ELb1ELb0EEENS1_19SingleTileSchedulerILb0ELb1ELb1ELi128EEEEEEEEEvNT_6ParamsE)
        /*0080*/ 	.word	0x00000004


	//----- nvinfo : EIATTR_FRAME_SIZE
	.align		4
.L_32:
        /*0084*/ 	.byte	0x04, 0x11
        /*0086*/ 	.short	(.L_34 - .L_33)
	.align		4
.L_33:
        /*0088*/ 	.word	index@(_ZN7cutlass13device_kernelIN5flash19enable_sm80_to_sm89INS1_16FlashAttnFwdSm80INS1_25CollectiveMainloopFwdSm80ILi4ELi1ELb0EN4cute5tupleIJNS5_1CILi128EEENS7_ILi48EEENS7_ILi96EEEEEELi96ENS_6half_tEfNS_4arch4Sm80ELb0ELb1ELb0ELb0ELb1ELb0ELb1ELb1EEENS1_21CollectiveEpilogueFwdINS6_IJS8_SA_S9_EEENS6_IJNS7_ILi1EEESI_SI_EEESC_SE_Li128ELb0ELb1ELb1ELb0EEENS1_19SingleTileSchedulerILb0ELb1ELb1ELi128EEEEEEEEEvNT_6ParamsE)
        /*008c*/ 	.word	0x00000000


	//----- nvinfo : EIATTR_REGCOUNT
	.align		4
.L_34:
        /*0090*/ 	.byte	0x04, 0x2f
        /*0092*/ 	.short	(.L_36 - .L_35)
	.align		4
.L_35:
        /*0094*/ 	.word	index@(_ZN7cutlass13device_kernelIN5flash19enable_sm80_to_sm89INS1_16FlashAttnFwdSm80INS1_25CollectiveMainloopFwdSm80ILi4ELi1ELb0EN4cute5tupleIJNS5_1CILi128EEENS7_ILi48EEENS7_ILi96EEEEEELi96ENS_6half_tEfNS_4arch4Sm80ELb0ELb0ELb0ELb1ELb1ELb1ELb1ELb1EEENS1_21CollectiveEpilogueFwdINS6_IJS8_SA_S9_EEENS6_IJNS7_ILi1EEESI_SI_EEESC_SE_Li128ELb1ELb1ELb1ELb0EEENS1_36VarlenDynamicPersistentTileSchedulerILi128ELi48ELi128ELi128ELb1ELb1ELb0ELb0ELb1ELb1EEEEEEEEEvNT_6ParamsE)
        /*0098*/ 	.word	0x00000004


	//----- nvinfo : EIATTR_FRAME_SIZE
	.align		4
.L_36:
        /*009c*/ 	.byte	0x04, 0x11
        /*009e*/ 	.short	(.L_38 - .L_37)
	.align		4
.L_37:
        /*00a0*/ 	.word	index@(_ZN7cutlass13device_kernelIN5flash19enable_sm80_to_sm89INS1_16FlashAttnFwdSm80INS1_25CollectiveMainloopFwdSm80ILi4ELi1ELb0EN4cute5tupleIJNS5_1CILi128EEENS7_ILi48EEENS7_ILi96EEEEEELi96ENS_6half_tEfNS_4arch4Sm80ELb0ELb0ELb0ELb1ELb1ELb1ELb1ELb1EEENS1_21CollectiveEpilogueFwdINS6_IJS8_SA_S9_EEENS6_IJNS7_ILi1EEESI_SI_EEESC_SE_Li128ELb1ELb1ELb1ELb0EEENS1_36VarlenDynamicPersistentTileSchedulerILi128ELi48ELi128ELi128ELb1ELb1ELb0ELb0ELb1ELb1EEEEEEEEEvNT_6ParamsE)
        /*00a4*/ 	.word	0x00000000


	//----- nvinfo : EIATTR_REGCOUNT
	.align		4
.L_38:
        /*00a8*/ 	.byte	0x04, 0x2f
        /*00aa*/ 	.short	(.L_40 - .L_39)
	.align		4
.L_39:
        /*00ac*/ 	.word	index@(_ZN7cutlass13device_kernelIN5flash19enable_sm80_to_sm89INS1_16FlashAttnFwdSm80INS1_25CollectiveMainloopFwdSm80ILi4ELi1ELb0EN4cute5tupleIJNS5_1CILi128EEENS7_ILi48EEENS7_ILi96EEEEEELi96ENS_6half_tEfNS_4arch4Sm80ELb0ELb0ELb0ELb1ELb1ELb0ELb1ELb1EEENS1_21CollectiveEpilogueFwdINS6_IJS8_SA_S9_EEENS6_IJNS7_ILi1EEESI_SI_EEESC_SE_Li128ELb1ELb1ELb1ELb0EEENS1_36VarlenDynamicPersistentTileSchedulerILi128ELi48ELi128ELi128ELb1ELb1ELb0ELb0ELb1ELb1EEEEEEEEEvNT_6ParamsE)
        /*00b0*/ 	.word	0x00000004


	//----- nvinfo : EIATTR_FRAME_SIZE
	.align		4
.L_40:
        /*00b4*/ 	.byte	0x04, 0x11
        /*00b6*/ 	.short	(.L_42 - .L_41)
	.align		4
.L_41:
        /*00b8*/ 	.word	index@(_ZN7cutlass13device_kernelIN5flash19enable_sm80_to_sm89INS1_16FlashAttnFwdSm80INS1_25CollectiveMainloopFwdSm80ILi4ELi1ELb0EN4cute5tupleIJNS5_1CILi128EEENS7_ILi48EEENS7_ILi96EEEEEELi96ENS_6half_tEfNS_4arch4Sm80ELb0ELb0ELb0ELb1ELb1ELb0ELb1ELb1EEENS1_21CollectiveEpilogueFwdINS6_IJS8_SA_S9_EEENS6_IJNS7_ILi1EEESI_SI_EEESC_SE_Li128ELb1ELb1ELb1ELb0EEENS1_36VarlenDynamicPersistentTileSchedulerILi128ELi48ELi128ELi128ELb1ELb1ELb0ELb0ELb1ELb1EEEEEEEEEvNT_6ParamsE)
        /*00bc*/ 	.word	0x00000000


	//----- nvinfo : EIATTR_REGCOUNT
	.align		4
.L_42:
        /*00c0*/ 	.byte	0x04, 0x2f
        /*00c2*/ 	.short	(.L_44 - .L_43)
	.align		4
.L_43:
        /*00c4*/ 	.word	index@(_ZN7cutlass13device_kernelIN5flash19enable_sm80_to_sm89INS1_16FlashAttnFwdSm80INS1_25CollectiveMainloopFwdSm80ILi4ELi1ELb0EN4cute5tupleIJNS5_1CILi128EEENS7_ILi64EEENS7_ILi96EEEEEELi96ENS_6half_tEfNS_4arch4Sm80ELb0ELb0ELb0ELb0ELb1ELb0ELb1ELb1EEENS1_21CollectiveEpilogueFwdINS6_IJS8_SA_S9_EEENS6_IJNS7_ILi1EEESI_SI_EEESC_SE_Li128ELb0ELb1ELb1ELb0EEENS1_19SingleTileSchedulerILb0ELb1ELb1ELi128EEEEEEEEEvNT_6ParamsE)
        /*00c8*/ 	.word	0x00000004


	//----- nvinfo : EIATTR_FRAME_SIZE
	.align		4
.L_44:
        /*00cc*/ 	.byte	0x04, 0x11
        /*00ce*/ 	.short	(.L_46 - .L_45)
	.align		4
.L_45:
        /*00d0*/ 	.word	index@(_ZN7cutlass13device_kernelIN5flash19enable_sm80_to_sm89INS1_16FlashAttnFwdSm80INS1_25CollectiveMainloopFwdSm80ILi4ELi1ELb0EN4cute5tupleIJNS5_1CILi128EEENS7_ILi64EEENS7_ILi96EEEEEELi96ENS_6half_tEfNS_4arch4Sm80ELb0ELb0ELb0ELb0ELb1ELb0ELb1ELb1EEENS1_21CollectiveEpilogueFwdINS6_IJS8_SA_S9_EEENS6_IJNS7_ILi1EEESI_SI_EEESC_SE_Li128ELb0ELb1ELb1ELb0EEENS1_19SingleTileSchedulerILb0ELb1ELb1ELi128EEEEEEEEEvNT_6ParamsE)
        /*00d4*/ 	.word	0x00000000


	//----- nvinfo : EIATTR_MIN_STACK_SIZE
	.align		4
.L_46:
        /*00d8*/ 	.byte	0x04, 0x12
        /*00da*/ 	.short	(.L_48 - .L_47)
	.align		4
.L_47:
        /*00dc*/ 	.word	index@(_ZN7cutlass13device_kernelIN5flash19enable_sm80_to_sm89INS1_16FlashAttnFwdSm80INS1_25CollectiveMainloopFwdSm80ILi4ELi1ELb0EN4cute5tupleIJNS5_1CILi128EEENS7_ILi64EEENS7_ILi96EEEEEELi96ENS_6half_tEfNS_4arch4Sm80ELb0ELb0ELb0ELb0ELb1ELb0ELb1ELb1EEENS1_21CollectiveEpilogueFwdINS6_IJS8_SA_S9_EEENS6_IJNS7_ILi1EEESI_SI_EEESC_SE_Li128ELb0ELb1ELb1ELb0EEENS1_19SingleTileSchedulerILb0ELb1ELb1ELi128EEEEEEEEEvNT_6ParamsE)
        /*00e0*/ 	.word	0x00000000


	//----- nvinfo : EIATTR_MIN_STACK_SIZE
	.align		4
.L_48:
        /*00e4*/ 	.byte	0x04, 0x12
        /*00e6*/ 	.short	(.L_50 - .L_49)
	.align		4
.L_49:
        /*00e8*/ 	.word	index@(_ZN7cutlass13device_kernelIN5flash19enable_sm80_to_sm89INS1_16FlashAttnFwdSm80INS1_25CollectiveMainloopFwdSm80ILi4ELi1ELb0EN4cute5tupleIJNS5_1CILi128EEENS7_ILi48EEENS7_ILi96EEEEEELi96ENS_6half_tEfNS_4arch4Sm80ELb0ELb0ELb0ELb1ELb1ELb0ELb1ELb1EEENS1_21CollectiveEpilogueFwdINS6_IJS8_SA_S9_EEENS6_IJNS7_ILi1EEESI_SI_EEESC_SE_Li128ELb1ELb1ELb1ELb0EEENS1_36VarlenDynamicPersistentTileSchedulerILi128ELi48ELi128ELi128ELb1ELb1ELb0ELb0ELb1ELb1EEEEEEEEEvNT_6ParamsE)
        /*00ec*/ 	.word	0x00000000


	//----- nvinfo : EIATTR_MIN_STACK_SIZE
	.align		4
.L_50:
        /*00f0*/ 	.byte	0x04, 0x12
        /*00f2*/ 	.short	(.L_52 - .L_51)
	.align		4
.L_51:
        /*00f4*/ 	.word	index@(_ZN7cutlass13device_kernelIN5flash19enable_sm80_to_sm89INS1_16FlashAttnFwdSm80INS1_25CollectiveMainloopFwdSm80ILi4ELi1ELb0EN4cute5tupleIJNS5_1CILi128EEENS7_ILi48EEENS7_ILi96EEEEEELi96ENS_6half_tEfNS_4arch4Sm80ELb0ELb0ELb0ELb1ELb1ELb1ELb1ELb1EEENS1_21CollectiveEpilogueFwdINS6_IJS8_SA_S9_EEENS6_IJNS7_ILi1EEESI_SI_EEESC_SE_Li128ELb1ELb1ELb1ELb0EEENS1_36VarlenDynamicPersistentTileSchedulerILi128ELi48ELi128ELi128ELb1ELb1ELb0ELb0ELb1ELb1EEEEEEEEEvNT_6ParamsE)
        /*00f8*/ 	.word	0x00000000


	//----- nvinfo : EIATTR_MIN_STACK_SIZE
	.align		4
.L_52:
        /*00fc*/ 	.byte	0x04, 0x12
        /*00fe*/ 	.short	(.L_54 - .L_53)
	.align		4
.L_53:
        /*0100*/ 	.word	index@(_ZN7cutlass13device_kernelIN5flash19enable_sm80_to_sm89INS1_16FlashAttnFwdSm80INS1_25CollectiveMainloopFwdSm80ILi4ELi1ELb0EN4cute5tupleIJNS5_1CILi128EEENS7_ILi48EEENS7_ILi96EEEEEELi96ENS_6half_tEfNS_4arch4Sm80ELb0ELb1ELb0ELb0ELb1ELb0ELb1ELb1EEENS1_21CollectiveEpilogueFwdINS6_IJS8_SA_S9_EEENS6_IJNS7_ILi1EEESI_SI_EEESC_SE_Li128ELb0ELb1ELb1ELb0EEENS1_19SingleTileSchedulerILb0ELb1ELb1ELi128EEEEEEEEEvNT_6ParamsE)
        /*0104*/ 	.word	0x00000000


	//----- nvinfo : EIATTR_MIN_STACK_SIZE
	.align		4
.L_54:
        /*0108*/ 	.byte	0x04, 0x12
        /*010a*/ 	.short	(.L_56 - .L_55)
	.align		4
.L_55:
        /*010c*/ 	.word	index@(_ZN7cutlass13device_kernelIN5flash19enable_sm80_to_sm89INS1_16FlashAttnFwdSm80INS1_25CollectiveMainloopFwdSm80ILi4ELi1ELb0EN4cute5tupleIJNS5_1CILi128EEENS7_ILi48EEENS7_ILi96EEEEEELi96ENS_6half_tEfNS_4arch4Sm80ELb0ELb1ELb0ELb1ELb1ELb0ELb1ELb1EEENS1_21CollectiveEpilogueFwdINS6_IJS8_SA_S9_EEENS6_IJNS7_ILi1EEESI_SI_EEESC_SE_Li128ELb1ELb1ELb1ELb0EEENS1_36VarlenDynamicPersistentTileSchedulerILi128ELi48ELi128ELi128ELb1ELb1ELb0ELb1ELb0ELb1EEEEEEEEEvNT_6ParamsE)
        /*0110*/ 	.word	0x00000000


	//----- nvinfo : EIATTR_MIN_STACK_SIZE
	.align		4
.L_56:
        /*0114*/ 	.byte	0x04, 0x12
        /*0116*/ 	.short	(.L_58 - .L_57)
	.align		4
.L_57:
        /*0118*/ 	.word	index@(_ZN7cutlass13device_kernelIN5flash19enable_sm80_to_sm89INS1_16FlashAttnFwdSm80INS1_25CollectiveMainloopFwdSm80ILi4ELi1ELb0EN4cute5tupleIJNS5_1CILi128EEENS7_ILi48EEENS7_ILi96EEEEEELi96ENS_6half_tEfNS_4arch4Sm80ELb0ELb1ELb0ELb1ELb1ELb1ELb1ELb1EEENS1_21CollectiveEpilogueFwdINS6_IJS8_SA_S9_EEENS6_IJNS7_ILi1EEESI_SI_EEESC_SE_Li128ELb1ELb1ELb1ELb0EEENS1_36VarlenDynamicPersistentTileSchedulerILi128ELi48ELi128ELi128ELb1ELb1ELb0ELb1ELb0ELb1EEEEEEEEEvNT_6ParamsE)
        /*011c*/ 	.word	0x00000000


	//----- nvinfo : EIATTR_MIN_STACK_SIZE
	.align		4
.L_58:
        /*0120*/ 	.byte	0x04, 0x12
        /*0122*/ 	.short	(.L_60 - .L_59)
	.align		4
.L_59:
        /*0124*/ 	.word	index@(_ZN7cutlass13device_kernelIN5flash19enable_sm80_to_sm89INS1_16FlashAttnFwdSm80INS1_25CollectiveMainloopFwdSm80ILi4ELi1ELb0EN4cute5tupleIJNS5_1CILi128EEENS7_ILi64EEENS7_ILi96EEEEEELi96ENS_6half_tEfNS_4arch4Sm80ELb1ELb0ELb0ELb0ELb1ELb0ELb1ELb1EEENS1_21CollectiveEpilogueFwdINS6_IJS8_SA_S9_EEENS6_IJNS7_ILi1EEESI_SI_EEESC_SE_Li128ELb0ELb1ELb1ELb0EEENS1_30DynamicPersistentTileSchedulerILi128ELi128ELb1ELb1ELb0EEEEEEEEEvNT_6ParamsE)
        /*0128*/ 	.word	0x00000000


	//----- nvinfo : EIATTR_MIN_STACK_SIZE
	.align		4
.L_60:
        /*012c*/ 	.byte	0x04, 0x12
        /*012e*/ 	.short	(.L_62 - .L_61)
	.align		4
.L_61:
        /*0130*/ 	.word	index@(_ZN7cutlass13device_kernelIN5flash19enable_sm80_to_sm89INS1_16FlashAttnFwdSm80INS1_25CollectiveMainloopFwdSm80ILi4ELi1ELb0EN4cute5tupleIJNS5_1CILi128EEENS7_ILi48EEENS7_ILi96EEEEEELi96ENS_6half_tEfNS_4arch4Sm80ELb1ELb0ELb0ELb1ELb1ELb0ELb1ELb1EEENS1_21CollectiveEpilogueFwdINS6_IJS8_SA_S9_EEENS6_IJNS7_ILi1EEESI_SI_EEESC_SE_Li128ELb1ELb1ELb1ELb0EEENS1_36VarlenDynamicPersistentTileSchedulerILi128ELi48ELi128ELi128ELb1ELb1ELb0ELb1ELb1ELb1EEEEEEEEEvNT_6ParamsE)
        /*0134*/ 	.word	0x00000000


	//----- nvinfo : EIATTR_MIN_STACK_SIZE
	.align		4
.L_62:
        /*0138*/ 	.byte	0x04, 0x12
        /*013a*/ 	.short	(.L_64 - .L_63)
	.align		4
.L_63:
        /*013c*/ 	.word	index@(_ZN7cutlass13device_kernelIN5flash19enable_sm80_to_sm89INS1_16FlashAttnFwdSm80INS1_25CollectiveMainloopFwdSm80ILi4ELi1ELb0EN4cute5tupleIJNS5_1CILi128EEENS7_ILi48EEENS7_ILi96EEEEEELi96ENS_6half_tEfNS_4arch4Sm80ELb1ELb0ELb0ELb1ELb1ELb1ELb1ELb1EEENS1_21CollectiveEpilogueFwdINS6_IJS8_SA_S9_EEENS6_IJNS7_ILi1EEESI_SI_EEESC_SE_Li128ELb1ELb1ELb1ELb0EEENS1_36VarlenDynamicPersistentTileSchedulerILi128ELi48ELi128ELi128ELb1ELb1ELb0ELb1ELb1ELb1EEEEEEEEEvNT_6ParamsE)
        /*0140*/ 	.word	0x00000000
.L_64:


//--------------------- .nv.compat                --------------------------
	.section	.nv.compat,"",@"SHT_CUDA_COMPAT_INFO"
	.align	4
        /*0000*/ 	.byte	0x02, 0x09, 0x01, 0x00, 0x02, 0x02, 0x01, 0x00, 0x02, 0x05, 0x05, 0x00, 0x03, 0x07, 0x01, 0x01
        /*0010*/ 	.byte	0x02, 0x03, 0x00, 0x00, 0x02, 0x06, 0x01, 0x00, 0x04, 0x0b, 0x08, 0x00, 0x00, 0x00, 0x00, 0x00
        /*0020*/ 	.byte	0x00, 0x00, 0x00, 0x00


//--------------------- .nv.info._ZN7cutlass13device_kernelIN5flash19enable_sm80_to_sm89INS1_16FlashAttnFwdSm80INS1_25CollectiveMainloopFwdSm80ILi4ELi1ELb0EN4cute5tupleIJNS5_1CILi128EEENS7_ILi64EEENS7_ILi96EEEEEELi96ENS_6half_tEfNS_4arch4Sm80ELb0ELb0ELb0ELb0ELb1ELb0ELb1ELb1EEENS1_21CollectiveEpilogueFwdINS6_IJS8_SA_S9_EEENS6_IJNS7_ILi1EEESI_SI_EEESC_SE_Li128ELb0ELb1ELb1ELb0EEENS1_19SingleTileSchedulerILb0ELb1ELb1ELi128EEEEEEEEEvNT_6ParamsE --------------------------
	.section	.nv.info._ZN7cutlass13device_kernelIN5flash19enable_sm80_to_sm89INS1_16FlashAttnFwdSm80INS1_25CollectiveMainloopFwdSm80ILi4ELi1ELb0EN4cute5tupleIJNS5_1CILi128EEENS7_ILi64EEENS7_ILi96EEEEEELi96ENS_6half_tEfNS_4arch4Sm80ELb0ELb0ELb0ELb0ELb1ELb0ELb1ELb1EEENS1_21CollectiveEpilogueFwdINS6_IJS8_SA_S9_EEENS6_IJNS7_ILi1EEESI_SI_EEESC_SE_Li128ELb0ELb1ELb1ELb0EEENS1_19SingleTileSchedulerILb0ELb1ELb1ELi128EEEEEEEEEvNT_6ParamsE,"",@"SHT_CUDA_INFO"
	.sectionflags	@""
	.align	4


	//----- nvinfo : EIATTR_CUDA_API_VERSION
	.align		4
        /*0000*/ 	.byte	0x04, 0x37
        /*0002*/ 	.short	(.L_66 - .L_65)
.L_65:
        /*0004*/ 	.word	0x00000082


	//----- nvinfo : EIATTR_KPARAM_INFO
	.align		4
.L_66:
        /*0008*/ 	.byte	0x04, 0x17
        /*000a*/ 	.short	(.L_68 - .L_67)
.L_67:
        /*000c*/ 	.word	0x00000000
        /*0010*/ 	.short	0x0000
        /*0012*/ 	.short	0x0000
        /*0014*/ 	.byte	0x00, 0xf0, 0x61, 0x10


	//----- nvinfo : EIATTR_SPARSE_MMA_MASK
	.align		4
.L_68:
        /*0018*/ 	.byte	0x03, 0x50
        /*001a*/ 	.short	0x0000


	//----- nvinfo : EIATTR_MAXREG_COUNT
	.align		4
        /*001c*/ 	.byte	0x03, 0x1b
        /*001e*/ 	.short	0x00ff


	//----- nvinfo : EIATTR_MERCURY_ISA_VERSION
	.align		4
        /*0020*/ 	.byte	0x03, 0x5f
        /*0022*/ 	.short	0x0101


	//----- nvinfo : EIATTR_EXIT_INSTR_OFFSETS
	.align		4
        /*0024*/ 	.byte	0x04, 0x1c
        /*0026*/ 	.short	(.L_70 - .L_69)


	//   ....[0]....
.L_69:
        /*0028*/ 	.word	0x00000010


	//----- nvinfo : EIATTR_MAX_THREADS
	.align		4
.L_70:
        /*002c*/ 	.byte	0x04, 0x05
        /*002e*/ 	.short	(.L_72 - .L_71)
.L_71:
        /*0030*/ 	.word	0x00000080
        /*0034*/ 	.word	0x00000001
        /*0038*/ 	.word	0x00000001


	//----- nvinfo : EIATTR_CBANK_PARAM_SIZE
	.align		4
.L_72:
        /*003c*/ 	.byte	0x03, 0x19
        /*003e*/ 	.short	0x0418


	//----- nvinfo : EIATTR_PARAM_CBANK
	.align		4
        /*0040*/ 	.byte	0x04, 0x0a
        /*0042*/ 	.short	(.L_74 - .L_73)
	.align		4
.L_73:
        /*0044*/ 	.word	index@(.nv.constant0._ZN7cutlass13device_kernelIN5flash19enable_sm80_to_sm89INS1_16FlashAttnFwdSm80INS1_25CollectiveMainloopFwdSm80ILi4ELi1ELb0EN4cute5tupleIJNS5_1CILi128EEENS7_ILi64EEENS7_ILi96EEEEEELi96ENS_6half_tEfNS_4arch4Sm80ELb0ELb0ELb0ELb0ELb1ELb0ELb1ELb1EEENS1_21CollectiveEpilogueFwdINS6_IJS8_SA_S9_EEENS6_IJNS7_ILi1EEESI_SI_EEESC_SE_Li128ELb0ELb1ELb1ELb0EEENS1_19SingleTileSchedulerILb0ELb1ELb1ELi128EEEEEEEEEvNT_6ParamsE)
        /*0048*/ 	.short	0x0210
        /*004a*/ 	.short	0x0418


	//----- nvinfo : EIATTR_SW_WAR
	.align		4
.L_74:
        /*004c*/ 	.byte	0x04, 0x36
        /*004e*/ 	.short	(.L_76 - .L_75)
.L_75:
        /*0050*/ 	.word	0x00000008
.L_76:


//--------------------- .nv.info._ZN7cutlass13device_kernelIN5flash19enable_sm80_to_sm89INS1_16FlashAttnFwdSm80INS1_25CollectiveMainloopFwdSm80ILi4ELi1ELb0EN4cute5tupleIJNS5_1CILi128EEENS7_ILi48EEENS7_ILi96EEEEEELi96ENS_6half_tEfNS_4arch4Sm80ELb0ELb0ELb0ELb1ELb1ELb0ELb1ELb1EEENS1_21CollectiveEpilogueFwdINS6_IJS8_SA_S9_EEENS6_IJNS7_ILi1EEESI_SI_EEESC_SE_Li128ELb1ELb1ELb1ELb0EEENS1_36VarlenDynamicPersistentTileSchedulerILi128ELi48ELi128ELi128ELb1ELb1ELb0ELb0ELb1ELb1EEEEEEEEEvNT_6ParamsE --------------------------
	.section	.nv.info._ZN7cutlass13device_kernelIN5flash19enable_sm80_to_sm89INS1_16FlashAttnFwdSm80INS1_25CollectiveMainloopFwdSm80ILi4ELi1ELb0EN4cute5tupleIJNS5_1CILi128EEENS7_ILi48EEENS7_ILi96EEEEEELi96ENS_6half_tEfNS_4arch4Sm80ELb0ELb0ELb0ELb1ELb1ELb0ELb1ELb1EEENS1_21CollectiveEpilogueFwdINS6_IJS8_SA_S9_EEENS6_IJNS7_ILi1EEESI_SI_EEESC_SE_Li128ELb1ELb1ELb1ELb0EEENS1_36VarlenDynamicPersistentTileSchedulerILi128ELi48ELi128ELi128ELb1ELb1ELb0ELb0ELb1ELb1EEEEEEEEEvNT_6ParamsE,"",@"SHT_CUDA_INFO"
	.sectionflags	@""
	.align	4


	//----- nvinfo : EIATTR_CUDA_API_VERSION
	.align		4
        /*0000*/ 	.byte	0x04, 0x37
        /*0002*/ 	.short	(.L_78 - .L_77)
.L_77:
        /*0004*/ 	.word	0x00000082


	//----- nvinfo : EIATTR_KPARAM_INFO
	.align		4
.L_78:
        /*0008*/ 	.byte	0x04, 0x17
        /*000a*/ 	.short	(.L_80 - .L_79)
.L_79:
        /*000c*/ 	.word	0x00000000
        /*0010*/ 	.short	0x0000
        /*0012*/ 	.short	0x0000
        /*0014*/ 	.byte	0x00, 0xf0, 0xe1, 0x10


	//----- nvinfo : EIATTR_SPARSE_MMA_MASK
	.align		4
.L_80:
        /*0018*/ 	.byte	0x03, 0x50
        /*001a*/ 	.short	0x0000


	//----- nvinfo : EIATTR_MAXREG_COUNT
	.align		4
        /*001c*/ 	.byte	0x03, 0x1b
        /*001e*/ 	.short	0x00ff


	//----- nvinfo : EIATTR_MERCURY_ISA_VERSION
	.align		4
        /*0020*/ 	.byte	0x03, 0x5f
        /*0022*/ 	.short	0x0101


	//----- nvinfo : EIATTR_EXIT_INSTR_OFFSETS
	.align		4
        /*0024*/ 	.byte	0x04, 0x1c
        /*0026*/ 	.short	(.L_82 - .L_81)


	//   ....[0]....
.L_81:
        /*0028*/ 	.word	0x00000010


	//----- nvinfo : EIATTR_MAX_THREADS
	.align		4
.L_82:
        /*002c*/ 	.byte	0x04, 0x05
        /*002e*/ 	.short	(.L_84 - .L_83)
.L_83:
        /*0030*/ 	.word	0x00000080
        /*0034*/ 	.word	0x00000001
        /*0038*/ 	.word	0x00000001


	//----- nvinfo : EIATTR_CBANK_PARAM_SIZE
	.align		4
.L_84:
        /*003c*/ 	.byte	0x03, 0x19
        /*003e*/ 	.short	0x0438


	//----- nvinfo : EIATTR_PARAM_CBANK
	.align		4
        /*0040*/ 	.byte	0x04, 0x0a
        /*0042*/ 	.short	(.L_86 - .L_85)
	.align		4
.L_85:
        /*0044*/ 	.word	index@(.nv.constant0._ZN7cutlass13device_kernelIN5flash19enable_sm80_to_sm89INS1_16FlashAttnFwdSm80INS1_25CollectiveMainloopFwdSm80ILi4ELi1ELb0EN4cute5tupleIJNS5_1CILi128EEENS7_ILi48EEENS7_ILi96EEEEEELi96ENS_6half_tEfNS_4arch4Sm80ELb0ELb0ELb0ELb1ELb1ELb0ELb1ELb1EEENS1_21CollectiveEpilogueFwdINS6_IJS8_SA_S9_EEENS6_IJNS7_ILi1EEESI_SI_EEESC_SE_Li128ELb1ELb1ELb1ELb0EEENS1_36VarlenDynamicPersistentTileSchedulerILi128ELi48ELi128ELi128ELb1ELb1ELb0ELb0ELb1ELb1EEEEEEEEEvNT_6ParamsE)
        /*0048*/ 	.short	0x0210
        /*004a*/ 	.short	0x0438


	//----- nvinfo : EIATTR_SW_WAR
	.align		4
.L_86:
        /*004c*/ 	.byte	0x04, 0x36
        /*004e*/ 	.short	(.L_88 - .L_87)
.L_87:
        /*0050*/ 	.word	0x00000008
.L_88:


//--------------------- .nv.info._ZN7cutlass13device_kernelIN5flash19enable_sm80_to_sm89INS1_16FlashAttnFwdSm80INS1_25CollectiveMainloopFwdSm80ILi4ELi1ELb0EN4cute5tupleIJNS5_1CILi128EEENS7_ILi48EEENS7_ILi96EEEEEELi96ENS_6half_tEfNS_4arch4Sm80ELb0ELb0ELb0ELb1ELb1ELb1ELb1ELb1EEENS1_21CollectiveEpilogueFwdINS6_IJS8_SA_S9_EEENS6_IJNS7_ILi1EEESI_SI_EEESC_SE_Li128ELb1ELb1ELb1ELb0EEENS1_36VarlenDynamicPersistentTileSchedulerILi128ELi48ELi128ELi128ELb1ELb1ELb0ELb0ELb1ELb1EEEEEEEEEvNT_6ParamsE --------------------------
	.section	.nv.info._ZN7cutlass13device_kernelIN5flash19enable_sm80_to_sm89INS1_16FlashAttnFwdSm80INS1_25CollectiveMainloopFwdSm80ILi4ELi1ELb0EN4cute5tupleIJNS5_1CILi128EEENS7_ILi48EEENS7_ILi96EEEEEELi96ENS_6half_tEfNS_4arch4Sm80ELb0ELb0ELb0ELb1ELb1ELb1ELb1ELb1EEENS1_21CollectiveEpilogueFwdINS6_IJS8_SA_S9_EEENS6_IJNS7_ILi1EEESI_SI_EEESC_SE_Li128ELb1ELb1ELb1ELb0EEENS1_36VarlenDynamicPersistentTileSchedulerILi128ELi48ELi128ELi128ELb1ELb1ELb0ELb0ELb1ELb1EEEEEEEEEvNT_6ParamsE,"",@"SHT_CUDA_INFO"
	.sectionflags	@""
	.align	4


	//----- nvinfo : EIATTR_CUDA_API_VERSION
	.align		4
        /*0000*/ 	.byte	0x04, 0x37
        /*0002*/ 	.short	(.L_90 - .L_89)
.L_89:
        /*0004*/ 	.word	0x00000082


	//----- nvinfo : EIATTR_KPARAM_INFO
	.align		4
.L_90:
        /*0008*/ 	.byte	0x04, 0x17
        /*000a*/ 	.short	(.L_92 - .L_91)
.L_91:
        /*000c*/ 	.word	0x00000000
        /*0010*/ 	.short	0x0000
        /*0012*/ 	.short	0x0000
        /*0014*/ 	.byte	0x00, 0xf0, 0xe1, 0x10


	//----- nvinfo : EIATTR_SPARSE_MMA_MASK
	.align		4
.L_92:
        /*0018*/ 	.byte	0x03, 0x50
        /*001a*/ 	.short	0x0000


	//----- nvinfo : EIATTR_MAXREG_COUNT
	.align		4
        /*001c*/ 	.byte	0x03, 0x1b
        /*001e*/ 	.short	0x00ff


	//----- nvinfo : EIATTR_MERCURY_ISA_VERSION
	.align		4
        /*0020*/ 	.byte	0x03, 0x5f
        /*0022*/ 	.short	0x0101


	//----- nvinfo : EIATTR_EXIT_INSTR_OFFSETS
	.align		4
        /*0024*/ 	.byte	0x04, 0x1c
        /*0026*/ 	.short	(.L_94 - .L_93)


	//   ....[0]....
.L_93:
        /*0028*/ 	.word	0x00000010


	//----- nvinfo : EIATTR_MAX_THREADS
	.align		4
.L_94:
        /*002c*/ 	.byte	0x04, 0x05
        /*002e*/ 	.short	(.L_96 - .L_95)
.L_95:
        /*0030*/ 	.word	0x00000080
        /*0034*/ 	.word	0x00000001
        /*0038*/ 	.word	0x00000001


	//----- nvinfo : EIATTR_CBANK_PARAM_SIZE
	.align		4
.L_96:
        /*003c*/ 	.byte	0x03, 0x19
        /*003e*/ 	.short	0x0438


	//----- nvinfo : EIATTR_PARAM_CBANK
	.align		4
        /*0040*/ 	.byte	0x04, 0x0a
        /*0042*/ 	.short	(.L_98 - .L_97)
	.align		4
.L_97:
        /*0044*/ 	.word	index@(.nv.constant0._ZN7cutlass13device_kernelIN5flash19enable_sm80_to_sm89INS1_16FlashAttnFwdSm80INS1_25CollectiveMainloopFwdSm80ILi4ELi1ELb0EN4cute5tupleIJNS5_1CILi128EEENS7_ILi48EEENS7_ILi96EEEEEELi96ENS_6half_tEfNS_4arch4Sm80ELb0ELb0ELb0ELb1ELb1ELb1ELb1ELb1EEENS1_21CollectiveEpilogueFwdINS6_IJS8_SA_S9_EEENS6_IJNS7_ILi1EEESI_SI_EEESC_SE_Li128ELb1ELb1ELb1ELb0EEENS1_36VarlenDynamicPersistentTileSchedulerILi128ELi48ELi128ELi128ELb1ELb1ELb0ELb0ELb1ELb1EEEEEEEEEvNT_6ParamsE)
        /*0048*/ 	.short	0x0210
        /*004a*/ 	.short	0x0438


	//----- nvinfo : EIATTR_SW_WAR
	.align		4
.L_98:
        /*004c*/ 	.byte	0x04, 0x36
        /*004e*/ 	.short	(.L_100 - .L_99)
.L_99:
        /*0050*/ 	.word	0x00000008
.L_100:


//--------------------- .nv.info._ZN7cutlass13device_kernelIN5flash19enable_sm80_to_sm89INS1_16FlashAttnFwdSm80INS1_25CollectiveMainloopFwdSm80ILi4ELi1ELb0EN4cute5tupleIJNS5_1CILi128EEENS7_ILi48EEENS7_ILi96EEEEEELi96ENS_6half_tEfNS_4arch4Sm80ELb0ELb1ELb0ELb0ELb1ELb0ELb1ELb1EEENS1_21CollectiveEpilogueFwdINS6_IJS8_SA_S9_EEENS6_IJNS7_ILi1EEESI_SI_EEESC_SE_Li128ELb0ELb1ELb1ELb0EEENS1_19SingleTileSchedulerILb0ELb1ELb1ELi128EEEEEEEEEvNT_6ParamsE --------------------------
	.section	.nv.info._ZN7cutlass13device_kernelIN5flash19enable_sm80_to_sm89INS1_16FlashAttnFwdSm80INS1_25CollectiveMainloopFwdSm80ILi4ELi1ELb0EN4cute5tupleIJNS5_1CILi128EEENS7_ILi48EEENS7_ILi96EEEEEELi96ENS_6half_tEfNS_4arch4Sm80ELb0ELb1ELb0ELb0ELb1ELb0ELb1ELb1EEENS1_21CollectiveEpilogueFwdINS6_IJS8_SA_S9_EEENS6_IJNS7_ILi1EEESI_SI_EEESC_SE_Li128ELb0ELb1ELb1ELb0EEENS1_19SingleTileSchedulerILb0ELb1ELb1ELi128EEEEEEEEEvNT_6ParamsE,"",@"SHT_CUDA_INFO"
	.sectionflags	@""
	.align	4


	//----- nvinfo : EIATTR_CUDA_API_VERSION
	.align		4
        /*0000*/ 	.byte	0x04, 0x37
        /*0002*/ 	.short	(.L_102 - .L_101)
.L_101:
        /*0004*/ 	.word	0x00000082


	//----- nvinfo : EIATTR_KPARAM_INFO
	.align		4
.L_102:
        /*0008*/ 	.byte	0x04, 0x17
        /*000a*/ 	.short	(.L_104 - .L_103)
.L_103:
        /*000c*/ 	.word	0x00000000
        /*0010*/ 	.short	0x0000
        /*0012*/ 	.short	0x0000
        /*0014*/ 	.byte	0x00, 0xf0, 0x61, 0x10


	//----- nvinfo : EIATTR_SPARSE_MMA_MASK
	.align		4
.L_104:
        /*0018*/ 	.byte	0x03, 0x50
        /*001a*/ 	.short	0x0000


	//----- nvinfo : EIATTR_MAXREG_COUNT
	.align		4
        /*001c*/ 	.byte	0x03, 0x1b
        /*001e*/ 	.short	0x00ff


	//----- nvinfo : EIATTR_MERCURY_ISA_VERSION
	.align		4
        /*0020*/ 	.byte	0x03, 0x5f
        /*0022*/ 	.short	0x0101


	//----- nvinfo : EIATTR_EXIT_INSTR_OFFSETS
	.align		4
        /*0024*/ 	.byte	0x04, 0x1c
        /*0026*/ 	.short	(.L_106 - .L_105)


	//   ....[0]....
.L_105:
        /*0028*/ 	.word	0x00000010


	//----- nvinfo : EIATTR_MAX_THREADS
	.align		4
.L_106:
        /*002c*/ 	.byte	0x04, 0x05
        /*002e*/ 	.short	(.L_108 - .L_107)
.L_107:
        /*0030*/ 	.word	0x00000080
        /*0034*/ 	.word	0x00000001
        /*0038*/ 	.word	0x00000001


	//----- nvinfo : EIATTR_CBANK_PARAM_SIZE
	.align		4
.L_108:
        /*003c*/ 	.byte	0x03, 0x19
        /*003e*/ 	.short	0x0418


	//----- nvinfo : EIATTR_PARAM_CBANK
	.align		4
        /*0040*/ 	.byte	0x04, 0x0a
        /*0042*/ 	.short	(.L_110 - .L_109)
	.align		4
.L_109:
        /*0044*/ 	.word	index@(.nv.constant0._ZN7cutlass13device_kernelIN5flash19enable_sm80_to_sm89INS1_16FlashAttnFwdSm80INS1_25CollectiveMainloopFwdSm80ILi4ELi1ELb0EN4cute5tupleIJNS5_1CILi128EEENS7_ILi48EEENS7_ILi96EEEEEELi96ENS_6half_tEfNS_4arch4Sm80ELb0ELb1ELb0ELb0ELb1ELb0ELb1ELb1EEENS1_21CollectiveEpilogueFwdINS6_IJS8_SA_S9_EEENS6_IJNS7_ILi1EEESI_SI_EEESC_SE_Li128ELb0ELb1ELb1ELb0EEENS1_19SingleTileSchedulerILb0ELb1ELb1ELi128EEEEEEEEEvNT_6ParamsE)
        /*0048*/ 	.short	0x0210
        /*004a*/ 	.short	0x0418


	//----- nvinfo : EIATTR_SW_WAR
	.align		4
.L_110:
        /*004c*/ 	.byte	0x04, 0x36
        /*004e*/ 	.short	(.L_112 - .L_111)
.L_111:
        /*0050*/ 	.word	0x00000008
.L_112:


//--------------------- .nv.info._ZN7cutlass13device_kernelIN5flash19enable_sm80_to_sm89INS1_16FlashAttnFwdSm80INS1_25CollectiveMainloopFwdSm80ILi4ELi1ELb0EN4cute5tupleIJNS5_1CILi128EEENS7_ILi48EEENS7_ILi96EEEEEELi96ENS_6half_tEfNS_4arch4Sm80ELb0ELb1ELb0ELb1ELb1ELb0ELb1ELb1EEENS1_21CollectiveEpilogueFwdINS6_IJS8_SA_S9_EEENS6_IJNS7_ILi1EEESI_SI_EEESC_SE_Li128ELb1ELb1ELb1ELb0EEENS1_36VarlenDynamicPersistentTileSchedulerILi128ELi48ELi128ELi128ELb1ELb1ELb0ELb1ELb0ELb1EEEEEEEEEvNT_6ParamsE --------------------------
	.section	.nv.info._ZN7cutlass13device_kernelIN5flash19enable_sm80_to_sm89INS1_16FlashAttnFwdSm80INS1_25CollectiveMainloopFwdSm80ILi4ELi1ELb0EN4cute5tupleIJNS5_1CILi128EEENS7_ILi48EEENS7_ILi96EEEEEELi96ENS_6half_tEfNS_4arch4Sm80ELb0ELb1ELb0ELb1ELb1ELb0ELb1ELb1EEENS1_21CollectiveEpilogueFwdINS6_IJS8_SA_S9_EEENS6_IJNS7_ILi1EEESI_SI_EEESC_SE_Li128ELb1ELb1ELb1ELb0EEENS1_36VarlenDynamicPersistentTileSchedulerILi128ELi48ELi128ELi128ELb1ELb1ELb0ELb1ELb0ELb1EEEEEEEEEvNT_6ParamsE,"",@"SHT_CUDA_INFO"
	.sectionflags	@""
	.align	4


	//----- nvinfo : EIATTR_CUDA_API_VERSION
	.align		4
        /*0000*/ 	.byte	0x04, 0x37
        /*0002*/ 	.short	(.L_114 - .L_113)
.L_113:
        /*0004*/ 	.word	0x00000082


	//----- nvinfo : EIATTR_KPARAM_INFO
	.align		4
.L_114:
        /*0008*/ 	.byte	0x04, 0x17
        /*000a*/ 	.short	(.L_116 - .L_115)
.L_115:
        /*000c*/ 	.word	0x00000000
        /*0010*/ 	.short	0x0000
        /*0012*/ 	.short	0x0000
        /*0014*/ 	.byte	0x00, 0xf0, 0xe1, 0x10


	//----- nvinfo : EIATTR_SPARSE_MMA_MASK
	.align		4
.L_116:
        /*0018*/ 	.byte	0x03, 0x50
        /*001a*/ 	.short	0x0000


	//----- nvinfo : EIATTR_MAXREG_COUNT
	.align		4
        /*001c*/ 	.byte	0x03, 0x1b
        /*001e*/ 	.short	0x00ff


	//----- nvinfo : EIATTR_MERCURY_ISA_VERSION
	.align		4
        /*0020*/ 	.byte	0x03, 0x5f
        /*0022*/ 	.short	0x0101


	//----- nvinfo : EIATTR_EXIT_INSTR_OFFSETS
	.align		4
        /*0024*/ 	.byte	0x04, 0x1c
        /*0026*/ 	.short	(.L_118 - .L_117)


	//   ....[0]....
.L_117:
        /*0028*/ 	.word	0x00000010


	//----- nvinfo : EIATTR_MAX_THREADS
	.align		4
.L_118:
        /*002c*/ 	.byte	0x04, 0x05
        /*002e*/ 	.short	(.L_120 - .L_119)
.L_119:
        /*0030*/ 	.word	0x00000080
        /*0034*/ 	.word	0x00000001
        /*0038*/ 	.word	0x00000001


	//----- nvinfo : EIATTR_CBANK_PARAM_SIZE
	.align		4
.L_120:
        /*003c*/ 	.byte	0x03, 0x19
        /*003e*/ 	.short	0x0438


	//----- nvinfo : EIATTR_PARAM_CBANK
	.align		4
        /*0040*/ 	.byte	0x04, 0x0a
        /*0042*/ 	.short	(.L_122 - .L_121)
	.align		4
.L_121:
        /*0044*/ 	.word	index@(.nv.constant0._ZN7cutlass13device_kernelIN5flash19enable_sm80_to_sm89INS1_16FlashAttnFwdSm80INS1_25CollectiveMainloopFwdSm80ILi4ELi1ELb0EN4cute5tupleIJNS5_1CILi128EEENS7_ILi48EEENS7_ILi96EEEEEELi96ENS_6half_tEfNS_4arch4Sm80ELb0ELb1ELb0ELb1ELb1ELb0ELb1ELb1EEENS1_21CollectiveEpilogueFwdINS6_IJS8_SA_S9_EEENS6_IJNS7_ILi1EEESI_SI_EEESC_SE_Li128ELb1ELb1ELb1ELb0EEENS1_36VarlenDynamicPersistentTileSchedulerILi128ELi48ELi128ELi128ELb1ELb1ELb0ELb1ELb0ELb1EEEEEEEEEvNT_6ParamsE)
        /*0048*/ 	.short	0x0210
        /*004a*/ 	.short	0x0438


	//----- nvinfo : EIATTR_SW_WAR
	.align		4
.L_122:
        /*004c*/ 	.byte	0x04, 0x36
        /*004e*/ 	.short	(.L_124 - .L_123)
.L_123:
        /*0050*/ 	.word	0x00000008
.L_124:


//--------------------- .nv.info._ZN7cutlass13device_kernelIN5flash19enable_sm80_to_sm89INS1_16FlashAttnFwdSm80INS1_25CollectiveMainloopFwdSm80ILi4ELi1ELb0EN4cute5tupleIJNS5_1CILi128EEENS7_ILi48EEENS7_ILi96EEEEEELi96ENS_6half_tEfNS_4arch4Sm80ELb0ELb1ELb0ELb1ELb1ELb1ELb1ELb1EEENS1_21CollectiveEpilogueFwdINS6_IJS8_SA_S9_EEENS6_IJNS7_ILi1EEESI_SI_EEESC_SE_Li128ELb1ELb1ELb1ELb0EEENS1_36VarlenDynamicPersistentTileSchedulerILi128ELi48ELi128ELi128ELb1ELb1ELb0ELb1ELb0ELb1EEEEEEEEEvNT_6ParamsE --------------------------
	.section	.nv.info._ZN7cutlass13device_kernelIN5flash19enable_sm80_to_sm89INS1_16FlashAttnFwdSm80INS1_25CollectiveMainloopFwdSm80ILi4ELi1ELb0EN4cute5tupleIJNS5_1CILi128EEENS7_ILi48EEENS7_ILi96EEEEEELi96ENS_6half_tEfNS_4arch4Sm80ELb0ELb1ELb0ELb1ELb1ELb1ELb1ELb1EEENS1_21CollectiveEpilogueFwdINS6_IJS8_SA_S9_EEENS6_IJNS7_ILi1EEESI_SI_EEESC_SE_Li128ELb1ELb1ELb1ELb0EEENS1_36VarlenDynamicPersistentTileSchedulerILi128ELi48ELi128ELi128ELb1ELb1ELb0ELb1ELb0ELb1EEEEEEEEEvNT_6ParamsE,"",@"SHT_CUDA_INFO"
	.sectionflags	@""
	.align	4


	//----- nvinfo : EIATTR_CUDA_API_VERSION
	.align		4
        /*0000*/ 	.byte	0x04, 0x37
        /*0002*/ 	.short	(.L_126 - .L_125)
.L_125:
        /*0004*/ 	.word	0x00000082


	//----- nvinfo : EIATTR_KPARAM_INFO
	.align		4
.L_126:
        /*0008*/ 	.byte	0x04, 0x17
        /*000a*/ 	.short	(.L_128 - .L_127)
.L_127:
        /*000c*/ 	.word	0x00000000
        /*0010*/ 	.short	0x0000
        /*0012*/ 	.short	0x0000
        /*0014*/ 	.byte	0x00, 0xf0, 0xe1, 0x10


	//----- nvinfo : EIATTR_SPARSE_MMA_MASK
	.align		4
.L_128:
        /*0018*/ 	.byte	0x03, 0x50
        /*001a*/ 	.short	0x0000


	//----- nvinfo : EIATTR_MAXREG_COUNT
	.align		4
        /*001c*/ 	.byte	0x03, 0x1b
        /*001e*/ 	.short	0x00ff


	//----- nvinfo : EIATTR_MERCURY_ISA_VERSION
	.align		4
        /*0020*/ 	.byte	0x03, 0x5f
        /*0022*/ 	.short	0x0101


	//----- nvinfo : EIATTR_EXIT_INSTR_OFFSETS
	.align		4
        /*0024*/ 	.byte	0x04, 0x1c
        /*0026*/ 	.short	(.L_130 - .L_129)


	//   ....[0]....
.L_129:
        /*0028*/ 	.word	0x00000010


	//----- nvinfo : EIATTR_MAX_THREADS
	.align		4
.L_130:
        /*002c*/ 	.byte	0x04, 0x05
        /*002e*/ 	.short	(.L_132 - .L_131)
.L_131:
        /*0030*/ 	.word	0x00000080
        /*0034*/ 	.word	0x00000001
        /*0038*/ 	.word	0x00000001


	//----- nvinfo : EIATTR_CBANK_PARAM_SIZE
	.align		4
.L_132:
        /*003c*/ 	.byte	0x03, 0x19
        /*003e*/ 	.short	0x0438


	//----- nvinfo : EIATTR_PARAM_CBANK
	.align		4
        /*0040*/ 	.byte	0x04, 0x0a
        /*0042*/ 	.short	(.L_134 - .L_133)
	.align		4
.L_133:
        /*0044*/ 	.word	index@(.nv.constant0._ZN7cutlass13device_kernelIN5flash19enable_sm80_to_sm89INS1_16FlashAttnFwdSm80INS1_25CollectiveMainloopFwdSm80ILi4ELi1ELb0EN4cute5tupleIJNS5_1CILi128EEENS7_ILi48EEENS7_ILi96EEEEEELi96ENS_6half_tEfNS_4arch4Sm80ELb0ELb1ELb0ELb1ELb1ELb1ELb1ELb1EEENS1_21CollectiveEpilogueFwdINS6_IJS8_SA_S9_EEENS6_IJNS7_ILi1EEESI_SI_EEESC_SE_Li128ELb1ELb1ELb1ELb0EEENS1_36VarlenDynamicPersistentTileSchedulerILi128ELi48ELi128ELi128ELb1ELb1ELb0ELb1ELb0ELb1EEEEEEEEEvNT_6ParamsE)
        /*0048*/ 	.short	0x0210
        /*004a*/ 	.short	0x0438


	//----- nvinfo : EIATTR_SW_WAR
	.align		4
.L_134:
        /*004c*/ 	.byte	0x04, 0x36
        /*004e*/ 	.short	(.L_136 - .L_135)
.L_135:
        /*0050*/ 	.word	0x00000008
.L_136:


//--------------------- .nv.info._ZN7cutlass13device_kernelIN5flash19enable_sm80_to_sm89INS1_16FlashAttnFwdSm80INS1_25CollectiveMainloopFwdSm80ILi4ELi1ELb0EN4cute5tupleIJNS5_1CILi128EEENS7_ILi64EEENS7_ILi96EEEEEELi96ENS_6half_tEfNS_4arch4Sm80ELb1ELb0ELb0ELb0ELb1ELb0ELb1ELb1EEENS1_21CollectiveEpilogueFwdINS6_IJS8_SA_S9_EEENS6_IJNS7_ILi1EEESI_SI_EEESC_SE_Li128ELb0ELb1ELb1ELb0EEENS1_30DynamicPersistentTileSchedulerILi128ELi128ELb1ELb1ELb0EEEEEEEEEvNT_6ParamsE --------------------------
	.section	.nv.info._ZN7cutlass13device_kernelIN5flash19enable_sm80_to_sm89INS1_16FlashAttnFwdSm80INS1_25CollectiveMainloopFwdSm80ILi4ELi1ELb0EN4cute5tupleIJNS5_1CILi128EEENS7_ILi64EEENS7_ILi96EEEEEELi96ENS_6half_tEfNS_4arch4Sm80ELb1ELb0ELb0ELb0ELb1ELb0ELb1ELb1EEENS1_21CollectiveEpilogueFwdINS6_IJS8_SA_S9_EEENS6_IJNS7_ILi1EEESI_SI_EEESC_SE_Li128ELb0ELb1ELb1ELb0EEENS1_30DynamicPersistentTileSchedulerILi128ELi128ELb1ELb1ELb0EEEEEEEEEvNT_6ParamsE,"",@"SHT_CUDA_INFO"
	.sectionflags	@""
	.align	4


	//----- nvinfo : EIATTR_CUDA_API_VERSION
	.align		4
        /*0000*/ 	.byte	0x04, 0x37
        /*0002*/ 	.short	(.L_138 - .L_137)
.L_137:
        /*0004*/ 	.word	0x00000082


	//----- nvinfo : EIATTR_KPARAM_INFO
	.align		4
.L_138:
        /*0008*/ 	.byte	0x04, 0x17
        /*000a*/ 	.short	(.L_140 - .L_139)
.L_139:
        /*000c*/ 	.word	0x00000000
        /*0010*/ 	.short	0x0000
        /*0012*/ 	.short	0x0000
        /*0014*/ 	.byte	0x00, 0xf0, 0xa1, 0x10


	//----- nvinfo : EIATTR_SPARSE_MMA_MASK
	.align		4
.L_140:
        /*0018*/ 	.byte	0x03, 0x50
        /*001a*/ 	.short	0x0000


	//----- nvinfo : EIATTR_MAXREG_COUNT
	.align		4
        /*001c*/ 	.byte	0x03, 0x1b
        /*001e*/ 	.short	0x00ff


	//----- nvinfo : EIATTR_MERCURY_ISA_VERSION
	.align		4
        /*0020*/ 	.byte	0x03, 0x5f
        /*0022*/ 	.short	0x0101


	//----- nvinfo : EIATTR_EXIT_INSTR_OFFSETS
	.align		4
        /*0024*/ 	.byte	0x04, 0x1c
        /*0026*/ 	.short	(.L_142 - .L_141)


	//   ....[0]....
.L_141:
        /*0028*/ 	.word	0x00000010


	//----- nvinfo : EIATTR_MAX_THREADS
	.align		4
.L_142:
        /*002c*/ 	.byte	0x04, 0x05
        /*002e*/ 	.short	(.L_144 - .L_143)
.L_143:
        /*0030*/ 	.word	0x00000080
        /*0034*/ 	.word	0x00000001
        /*0038*/ 	.word	0x00000001


	//----- nvinfo : EIATTR_CBANK_PARAM_SIZE
	.align		4
.L_144:
        /*003c*/ 	.byte	0x03, 0x19
        /*003e*/ 	.short	0x0428


	//----- nvinfo : EIATTR_PARAM_CBANK
	.align		4
        /*0040*/ 	.byte	0x04, 0x0a
        /*0042*/ 	.short	(.L_146 - .L_145)
	.align		4
.L_145:
        /*0044*/ 	.word	index@(.nv.constant0._ZN7cutlass13device_kernelIN5flash19enable_sm80_to_sm89INS1_16FlashAttnFwdSm80INS1_25CollectiveMainloopFwdSm80ILi4ELi1ELb0EN4cute5tupleIJNS5_1CILi128EEENS7_ILi64EEENS7_ILi96EEEEEELi96ENS_6half_tEfNS_4arch4Sm80ELb1ELb0ELb0ELb0ELb1ELb0ELb1ELb1EEENS1_21CollectiveEpilogueFwdINS6_IJS8_SA_S9_EEENS6_IJNS7_ILi1EEESI_SI_EEESC_SE_Li128ELb0ELb1ELb1ELb0EEENS1_30DynamicPersistentTileSchedulerILi128ELi128ELb1ELb1ELb0EEEEEEEEEvNT_6ParamsE)
        /*0048*/ 	.short	0x0210
        /*004a*/ 	.short	0x0428


	//----- nvinfo : EIATTR_SW_WAR
	.align		4
.L_146:
        /*004c*/ 	.byte	0x04, 0x36
        /*004e*/ 	.short	(.L_148 - .L_147)
.L_147:
        /*0050*/ 	.word	0x00000008
.L_148:


//--------------------- .nv.info._ZN7cutlass13device_kernelIN5flash19enable_sm80_to_sm89INS1_16FlashAttnFwdSm80INS1_25CollectiveMainloopFwdSm80ILi4ELi1ELb0EN4cute5tupleIJNS5_1CILi128EEENS7_ILi48EEENS7_ILi96EEEEEELi96ENS_6half_tEfNS_4arch4Sm80ELb1ELb0ELb0ELb1ELb1ELb0ELb1ELb1EEENS1_21CollectiveEpilogueFwdINS6_IJS8_SA_S9_EEENS6_IJNS7_ILi1EEESI_SI_EEESC_SE_Li128ELb1ELb1ELb1ELb0EEENS1_36VarlenDynamicPersistentTileSchedulerILi128ELi48ELi128ELi128ELb1ELb1ELb0ELb1ELb1ELb1EEEEEEEEEvNT_6ParamsE --------------------------
	.section	.nv.info._ZN7cutlass13device_kernelIN5flash19enable_sm80_to_sm89INS1_16FlashAttnFwdSm80INS1_25CollectiveMainloopFwdSm80ILi4ELi1ELb0EN4cute5tupleIJNS5_1CILi128EEENS7_ILi48EEENS7_ILi96EEEEEELi96ENS_6half_tEfNS_4arch4Sm80ELb1ELb0ELb0ELb1ELb1ELb0ELb1ELb1EEENS1_21CollectiveEpilogueFwdINS6_IJS8_SA_S9_EEENS6_IJNS7_ILi1EEESI_SI_EEESC_SE_Li128ELb1ELb1ELb1ELb0EEENS1_36VarlenDynamicPersistentTileSchedulerILi128ELi48ELi128ELi128ELb1ELb1ELb0ELb1ELb1ELb1EEEEEEEEEvNT_6ParamsE,"",@"SHT_CUDA_INFO"
	.sectionflags	@""
	.align	4


	//----- nvinfo : EIATTR_CUDA_API_VERSION
	.align		4
        /*0000*/ 	.byte	0x04, 0x37
        /*0002*/ 	.short	(.L_150 - .L_149)
.L_149:
        /*0004*/ 	.word	0x00000082


	//----- nvinfo : EIATTR_KPARAM_INFO
	.align		4
.L_150:
        /*0008*/ 	.byte	0x04, 0x17
        /*000a*/ 	.short	(.L_152 - .L_151)
.L_151:
        /*000c*/ 	.word	0x00000000
        /*0010*/ 	.short	0x0000
        /*0012*/ 	.short	0x0000
        /*0014*/ 	.byte	0x00, 0xf0, 0xe1, 0x10


	//----- nvinfo : EIATTR_SPARSE_MMA_MASK
	.align		4
.L_152:
        /*0018*/ 	.byte	0x03, 0x50
        /*001a*/ 	.short	0x0000


	//----- nvinfo : EIATTR_MAXREG_COUNT
	.align		4
        /*001c*/ 	.byte	0x03, 0x1b
        /*001e*/ 	.short	0x00ff


	//----- nvinfo : EIATTR_MERCURY_ISA_VERSION
	.align		4
        /*0020*/ 	.byte	0x03, 0x5f
        /*0022*/ 	.short	0x0101


	//----- nvinfo : EIATTR_EXIT_INSTR_OFFSETS
	.align		4
        /*0024*/ 	.byte	0x04, 0x1c
        /*0026*/ 	.short	(.L_154 - .L_153)


	//   ....[0]....
.L_153:
        /*0028*/ 	.word	0x00000010


	//----- nvinfo : EIATTR_MAX_THREADS
	.align		4
.L_154:
        /*002c*/ 	.byte	0x04, 0x05
        /*002e*/ 	.short	(.L_156 - .L_155)
.L_155:
        /*0030*/ 	.word	0x00000080
        /*0034*/ 	.word	0x00000001
        /*0038*/ 	.word	0x00000001


	//----- nvinfo : EIATTR_CBANK_PARAM_SIZE
	.align		4
.L_156:
        /*003c*/ 	.byte	0x03, 0x19
        /*003e*/ 	.short	0x0438


	//----- nvinfo : EIATTR_PARAM_CBANK
	.align		4
        /*0040*/ 	.byte	0x04, 0x0a
        /*0042*/ 	.short	(.L_158 - .L_157)
	.align		4
.L_157:
        /*0044*/ 	.word	index@(.nv.constant0._ZN7cutlass13device_kernelIN5flash19enable_sm80_to_sm89INS1_16FlashAttnFwdSm80INS1_25CollectiveMainloopFwdSm80ILi4ELi1ELb0EN4cute5tupleIJNS5_1CILi128EEENS7_ILi48EEENS7_ILi96EEEEEELi96ENS_6half_tEfNS_4arch4Sm80ELb1ELb0ELb0ELb1ELb1ELb0ELb1ELb1EEENS1_21CollectiveEpilogueFwdINS6_IJS8_SA_S9_EEENS6_IJNS7_ILi1EEESI_SI_EEESC_SE_Li128ELb1ELb1ELb1ELb0EEENS1_36VarlenDynamicPersistentTileSchedulerILi128ELi48ELi128ELi128ELb1ELb1ELb0ELb1ELb1ELb1EEEEEEEEEvNT_6ParamsE)
        /*0048*/ 	.short	0x0210
        /*004a*/ 	.short	0x0438


	//----- nvinfo : EIATTR_SW_WAR
	.align		4
.L_158:
        /*004c*/ 	.byte	0x04, 0x36
        /*004e*/ 	.short	(.L_160 - .L_159)
.L_159:
        /*0050*/ 	.word	0x00000008
.L_160:


//--------------------- .nv.info._ZN7cutlass13device_kernelIN5flash19enable_sm80_to_sm89INS1_16FlashAttnFwdSm80INS1_25CollectiveMainloopFwdSm80ILi4ELi1ELb0EN4cute5tupleIJNS5_1CILi128EEENS7_ILi48EEENS7_ILi96EEEEEELi96ENS_6half_tEfNS_4arch4Sm80ELb1ELb0ELb0ELb1ELb1ELb1ELb1ELb1EEENS1_21CollectiveEpilogueFwdINS6_IJS8_SA_S9_EEENS6_IJNS7_ILi1EEESI_SI_EEESC_SE_Li128ELb1ELb1ELb1ELb0EEENS1_36VarlenDynamicPersistentTileSchedulerILi128ELi48ELi128ELi128ELb1ELb1ELb0ELb1ELb1ELb1EEEEEEEEEvNT_6ParamsE --------------------------
	.section	.nv.info._ZN7cutlass13device_kernelIN5flash19enable_sm80_to_sm89INS1_16FlashAttnFwdSm80INS1_25CollectiveMainloopFwdSm80ILi4ELi1ELb0EN4cute5tupleIJNS5_1CILi128EEENS7_ILi48EEENS7_ILi96EEEEEELi96ENS_6half_tEfNS_4arch4Sm80ELb1ELb0ELb0ELb1ELb1ELb1ELb1ELb1EEENS1_21CollectiveEpilogueFwdINS6_IJS8_SA_S9_EEENS6_IJNS7_ILi1EEESI_SI_EEESC_SE_Li128ELb1ELb1ELb1ELb0EEENS1_36VarlenDynamicPersistentTileSchedulerILi128ELi48ELi128ELi128ELb1ELb1ELb0ELb1ELb1ELb1EEEEEEEEEvNT_6ParamsE,"",@"SHT_CUDA_INFO"
	.sectionflags	@""
	.align	4


	//----- nvinfo : EIATTR_CUDA_API_VERSION
	.align		4
        /*0000*/ 	.byte	0x04, 0x37
        /*0002*/ 	.short	(.L_162 - .L_161)
.L_161:
        /*0004*/ 	.word	0x00000082


	//----- nvinfo : EIATTR_KPARAM_INFO
	.align		4
.L_162:
        /*0008*/ 	.byte	0x04, 0x17
        /*000a*/ 	.short	(.L_164 - .L_163)
.L_163:
        /*000c*/ 	.word	0x00000000
        /*0010*/ 	.short	0x0000
        /*0012*/ 	.short	0x0000
        /*0014*/ 	.byte	0x00, 0xf0, 0xe1, 0x10


	//----- nvinfo : EIATTR_SPARSE_MMA_MASK
	.align		4
.L_164:
        /*0018*/ 	.byte	0x03, 0x50
        /*001a*/ 	.short	0x0000


	//----- nvinfo : EIATTR_MAXREG_COUNT
	.align		4
        /*001c*/ 	.byte	0x03, 0x1b
        /*001e*/ 	.short	0x00ff


	//----- nvinfo : EIATTR_MERCURY_ISA_VERSION
	.align		4
        /*0020*/ 	.byte	0x03, 0x5f
        /*0022*/ 	.short	0x0101


	//----- nvinfo : EIATTR_EXIT_INSTR_OFFSETS
	.align		4
        /*0024*/ 	.byte	0x04, 0x1c
        /*0026*/ 	.short	(.L_166 - .L_165)


	//   ....[0]....
.L_165:
        /*0028*/ 	.word	0x00000010


	//----- nvinfo : EIATTR_MAX_THREADS
	.align		4
.L_166:
        /*002c*/ 	.byte	0x04, 0x05
        /*002e*/ 	.short	(.L_168 - .L_167)
.L_167:
        /*0030*/ 	.word	0x00000080
        /*0034*/ 	.word	0x00000001
        /*0038*/ 	.word	0x00000001


	//----- nvinfo : EIATTR_CBANK_PARAM_SIZE
	.align		4
.L_168:
        /*003c*/ 	.byte	0x03, 0x19
        /*003e*/ 	.short	0x0438


	//----- nvinfo : EIATTR_PARAM_CBANK
	.align		4
        /*0040*/ 	.byte	0x04, 0x0a
        /*0042*/ 	.short	(.L_170 - .L_169)
	.align		4
.L_169:
        /*0044*/ 	.word	index@(.nv.constant0._ZN7cutlass13device_kernelIN5flash19enable_sm80_to_sm89INS1_16FlashAttnFwdSm80INS1_25CollectiveMainloopFwdSm80ILi4ELi1ELb0EN4cute5tupleIJNS5_1CILi128EEENS7_ILi48EEENS7_ILi96EEEEEELi96ENS_6half_tEfNS_4arch4Sm80ELb1ELb0ELb0ELb1ELb1ELb1ELb1ELb1EEENS1_21CollectiveEpilogueFwdINS6_IJS8_SA_S9_EEENS6_IJNS7_ILi1EEESI_SI_EEESC_SE_Li128ELb1ELb1ELb1ELb0EEENS1_36VarlenDynamicPersistentTileSchedulerILi128ELi48ELi128ELi128ELb1ELb1ELb0ELb1ELb1ELb1EEEEEEEEEvNT_6ParamsE)
        /*0048*/ 	.short	0x0210
        /*004a*/ 	.short	0x0438


	//----- nvinfo : EIATTR_SW_WAR
	.align		4
.L_170:
        /*004c*/ 	.byte	0x04, 0x36
        /*004e*/ 	.short	(.L_172 - .L_171)
.L_171:
        /*0050*/ 	.word	0x00000008
.L_172:


//--------------------- .nv.callgraph             --------------------------
	.section	.nv.callgraph,"",@"SHT_CUDA_CALLGRAPH"
	.align	4
	.sectionentsize	8
	.align		4
        /*0000*/ 	.word	0x00000000
	.align		4
        /*0004*/ 	.word	0xffffffff
	.align		4
        /*0008*/ 	.word	0x00000000
	.align		4
        /*000c*/ 	.word	0xfffffffe
	.align		4
        /*0010*/ 	.word	0x00000000
	.align		4
        /*0014*/ 	.word	0xfffffffd
	.align		4
        /*0018*/ 	.word	0x00000000
	.align		4
        /*001c*/ 	.word	0xfffffffc


//--------------------- .nv.constant4             --------------------------
	.section	.nv.constant4,"a",@progbits
	.align	8
	.align		8
.nv.constant4:
        /*0000*/ 	.dword	_ZN77_INTERNAL_43084670_41_flash_fwd_hdim96_fp16_paged_split_sm80_cu_a7f3af4d_50634cuda3std3__45__cpo5beginE
	.align		8
        /*0008*/ 	.dword	_ZN77_INTERNAL_43084670_41_flash_fwd_hdim96_fp16_paged_split_sm80_cu_a7f3af4d_50634cuda3std3__45__cpo3endE
	.align		8
        /*0010*/ 	.dword	_ZN77_INTERNAL_43084670_41_flash_fwd_hdim96_fp16_paged_split_sm80_cu_a7f3af4d_50634cuda3std3__45__cpo6cbeginE
	.align		8
        /*0018*/ 	.dword	_ZN77_INTERNAL_43084670_41_flash_fwd_hdim96_fp16_paged_split_sm80_cu_a7f3af4d_50634cuda3std3__45__cpo4cendE
	.align		8
        /*0020*/ 	.dword	_ZN77_INTERNAL_43084670_41_flash_fwd_hdim96_fp16_paged_split_sm80_cu_a7f3af4d_50634cuda3std3__479_GLOBAL__N__43084670_41_flash_fwd_hdim96_fp16_paged_split_sm80_cu_a7f3af4d_50636ignoreE
	.align		8
        /*0028*/ 	.dword	_ZN77_INTERNAL_43084670_41_flash_fwd_hdim96_fp16_paged_split_sm80_cu_a7f3af4d_50634cuda3std3__419piecewise_constructE
	.align		8
        /*0030*/ 	.dword	_ZN77_INTERNAL_43084670_41_flash_fwd_hdim96_fp16_paged_split_sm80_cu_a7f3af4d_50634cuda3std3__48in_placeE
	.align		8
        /*0038*/ 	.dword	_ZN77_INTERNAL_43084670_41_flash_fwd_hdim96_fp16_paged_split_sm80_cu_a7f3af4d_50634cuda3std6ranges3__45__cpo4swapE
	.align		8
        /*0040*/ 	.dword	_ZN77_INTERNAL_43084670_41_flash_fwd_hdim96_fp16_paged_split_sm80_cu_a7f3af4d_50634cuda3std6ranges3__45__cpo9iter_moveE
	.align		8
        /*0048*/ 	.dword	_ZN77_INTERNAL_43084670_41_flash_fwd_hdim96_fp16_paged_split_sm80_cu_a7f3af4d_50634cute7productE
	.align		8
        /*0050*/ 	.dword	_ZN77_INTERNAL_43084670_41_flash_fwd_hdim96_fp16_paged_split_sm80_cu_a7f3af4d_50634cute1_E


//--------------------- .text._ZN7cutlass13device_kernelIN5flash19enable_sm80_to_sm89INS1_16FlashAttnFwdSm80INS1_25CollectiveMainloopFwdSm80ILi4ELi1ELb0EN4cute5tupleIJNS5_1CILi128EEENS7_ILi64EEENS7_ILi96EEEEEELi96ENS_6half_tEfNS_4arch4Sm80ELb0ELb0ELb0ELb0ELb1ELb0ELb1ELb1EEENS1_21CollectiveEpilogueFwdINS6_IJS8_SA_S9_EEENS6_IJNS7_ILi1EEESI_SI_EEESC_SE_Li128ELb0ELb1ELb1ELb0EEENS1_19SingleTileSchedulerILb0ELb1ELb1ELi128EEEEEEEEEvNT_6ParamsE --------------------------
	.section	.text._ZN7cutlass13device_kernelIN5flash19enable_sm80_to_sm89INS1_16FlashAttnFwdSm80INS1_25CollectiveMainloopFwdSm80ILi4ELi1ELb0EN4cute5tupleIJNS5_1CILi128EEENS7_ILi64EEENS7_ILi96EEEEEELi96ENS_6half_tEfNS_4arch4Sm80ELb0ELb0ELb0ELb0ELb1ELb0ELb1ELb1EEENS1_21CollectiveEpilogueFwdINS6_IJS8_SA_S9_EEENS6_IJNS7_ILi1EEESI_SI_EEESC_SE_Li128ELb0ELb1ELb1ELb0EEENS1_19SingleTileSchedulerILb0ELb1ELb1ELi128EEEEEEEEEvNT_6ParamsE,"ax",@progbits
	.align	128
.text._ZN7cutlass13device_kernelIN5flash19enable_sm80_to_sm89INS1_16FlashAttnFwdSm80INS1_25CollectiveMainloopFwdSm80ILi4ELi1ELb0EN4cute5tupleIJNS5_1CILi128EEENS7_ILi64EEENS7_ILi96EEEEEELi96ENS_6half_tEfNS_4arch4Sm80ELb0ELb0ELb0ELb0ELb1ELb0ELb1ELb1EEENS1_21CollectiveEpilogueFwdINS6_IJS8_SA_S9_EEENS6_IJNS7_ILi1EEESI_SI_EEESC_SE_Li128ELb0ELb1ELb1ELb0EEENS1_19SingleTileSchedulerILb0ELb1ELb1ELi128EEEEEEEEEvNT_6ParamsE:
        .type           _ZN7cutlass13device_kernelIN5flash19enable_sm80_to_sm89INS1_16FlashAttnFwdSm80INS1_25CollectiveMainloopFwdSm80ILi4ELi1ELb0EN4cute5tupleIJNS5_1CILi128EEENS7_ILi64EEENS7_ILi96EEEEEELi96ENS_6half_tEfNS_4arch4Sm80ELb0ELb0ELb0ELb0ELb1ELb0ELb1ELb1EEENS1_21CollectiveEpilogueFwdINS6_IJS8_SA_S9_EEENS6_IJNS7_ILi1EEESI_SI_EEESC_SE_Li128ELb0ELb1ELb1ELb0EEENS1_19SingleTileSchedulerILb0ELb1ELb1ELi128EEEEEEEEEvNT_6ParamsE,@function
        .size           _ZN7cutlass13device_kernelIN5flash19enable_sm80_to_sm89INS1_16FlashAttnFwdSm80INS1_25CollectiveMainloopFwdSm80ILi4ELi1ELb0EN4cute5tupleIJNS5_1CILi128EEENS7_ILi64EEENS7_ILi96EEEEEELi96ENS_6half_tEfNS_4arch4Sm80ELb0ELb0ELb0ELb0ELb1ELb0ELb1ELb1EEENS1_21CollectiveEpilogueFwdINS6_IJS8_SA_S9_EEENS6_IJNS7_ILi1EEESI_SI_EEESC_SE_Li128ELb0ELb1ELb1ELb0EEENS1_19SingleTileSchedulerILb0ELb1ELb1ELi128EEEEEEEEEvNT_6ParamsE,(.L_x_9 - _ZN7cutlass13device_kernelIN5flash19enable_sm80_to_sm89INS1_16FlashAttnFwdSm80INS1_25CollectiveMainloopFwdSm80ILi4ELi1ELb0EN4cute5tupleIJNS5_1CILi128EEENS7_ILi64EEENS7_ILi96EEEEEELi96ENS_6half_tEfNS_4arch4Sm80ELb0ELb0ELb0ELb0ELb1ELb0ELb1ELb1EEENS1_21CollectiveEpilogueFwdINS6_IJS8_SA_S9_EEENS6_IJNS7_ILi1EEESI_SI_EEESC_SE_Li128ELb0ELb1ELb1ELb0EEENS1_19SingleTileSchedulerILb0ELb1ELb1ELi128EEEEEEEEEvNT_6ParamsE)
        .other          _ZN7cutlass13device_kernelIN5flash19enable_sm80_to_sm89INS1_16FlashAttnFwdSm80INS1_25CollectiveMainloopFwdSm80ILi4ELi1ELb0EN4cute5tupleIJNS5_1CILi128EEENS7_ILi64EEENS7_ILi96EEEEEELi96ENS_6half_tEfNS_4arch4Sm80ELb0ELb0ELb0ELb0ELb1ELb0ELb1ELb1EEENS1_21CollectiveEpilogueFwdINS6_IJS8_SA_S9_EEENS6_IJNS7_ILi1EEESI_SI_EEESC_SE_Li128ELb0ELb1ELb1ELb0EEENS1_19SingleTileSchedulerILb0ELb1ELb1ELi128EEEEEEEEEvNT_6ParamsE,@"STO_CUDA_ENTRY STV_DEFAULT"
_ZN7cutlass13device_kernelIN5flash19enable_sm80_to_sm89INS1_16FlashAttnFwdSm80INS1_25CollectiveMainloopFwdSm80ILi4ELi1ELb0EN4cute5tupleIJNS5_1CILi128EEENS7_ILi64EEENS7_ILi96EEEEEELi96ENS_6half_tEfNS_4arch4Sm80ELb0ELb0ELb0ELb0ELb1ELb0ELb1ELb1EEENS1_21CollectiveEpilogueFwdINS6_IJS8_SA_S9_EEENS6_IJNS7_ILi1EEESI_SI_EEESC_SE_Li128ELb0ELb1ELb1ELb0EEENS1_19SingleTileSchedulerILb0ELb1ELb1ELi128EEEEEEEEEvNT_6ParamsE:
[----:B------:R-:W-:Y:S01]  /*0000*/  LDC R1, c[0x0][0x28] ;  /* 0x00000a00ff017b82 */ /* 0x000fe20000000800 */
[----:B------:R-:W-:Y:S05]  /*0010*/  EXIT ;  /* 0x000000000000794d */ /* 0x000fea0003800000 */
.L_x_0:
[----:B------:R-:W-:-:S00]  /*0020*/  BRA `(.L_x_0) ;  /* 0xfffffffc00fc7947 */ /* 0x000fc0000383ffff */
[----:B------:R-:W-:-:S00]  /*0030*/  NOP ;  /* 0x0000000000007918 */ /* 0x000fc00000000000 */
        /* <DEDUP_REMOVED lines=12> */
.L_x_9:


//--------------------- .text._ZN7cutlass13device_kernelIN5flash19enable_sm80_to_sm89INS1_16FlashAttnFwdSm80INS1_25CollectiveMainloopFwdSm80ILi4ELi1ELb0EN4cute5tupleIJNS5_1CILi128EEENS7_ILi48EEENS7_ILi96EEEEEELi96ENS_6half_tEfNS_4arch4Sm80ELb0ELb0ELb0ELb1ELb1ELb0ELb1ELb1EEENS1_21CollectiveEpilogueFwdINS6_IJS8_SA_S9_EEENS6_IJNS7_ILi1EEESI_SI_EEESC_SE_Li128ELb1ELb1ELb1ELb0EEENS1_36VarlenDynamicPersistentTileSchedulerILi128ELi48ELi128ELi128ELb1ELb1ELb0ELb0ELb1ELb1EEEEEEEEEvNT_6ParamsE --------------------------
	.section	.text._ZN7cutlass13device_kernelIN5flash19enable_sm80_to_sm89INS1_16FlashAttnFwdSm80INS1_25CollectiveMainloopFwdSm80ILi4ELi1ELb0EN4cute5tupleIJNS5_1CILi128EEENS7_ILi48EEENS7_ILi96EEEEEELi96ENS_6half_tEfNS_4arch4Sm80ELb0ELb0ELb0ELb1ELb1ELb0ELb1ELb1EEENS1_21CollectiveEpilogueFwdINS6_IJS8_SA_S9_EEENS6_IJNS7_ILi1EEESI_SI_EEESC_SE_Li128ELb1ELb1ELb1ELb0EEENS1_36VarlenDynamicPersistentTileSchedulerILi128ELi48ELi128ELi128ELb1ELb1ELb0ELb0ELb1ELb1EEEEEEEEEvNT_6ParamsE,"ax",@progbits
	.align	128
.text._ZN7cutlass13device_kernelIN5flash19enable_sm80_to_sm89INS1_16FlashAttnFwdSm80INS1_25CollectiveMainloopFwdSm80ILi4ELi1ELb0EN4cute5tupleIJNS5_1CILi128EEENS7_ILi48EEENS7_ILi96EEEEEELi96ENS_6half_tEfNS_4arch4Sm80ELb0ELb0ELb0ELb1ELb1ELb0ELb1ELb1EEENS1_21CollectiveEpilogueFwdINS6_IJS8_SA_S9_EEENS6_IJNS7_ILi1EEESI_SI_EEESC_SE_Li128ELb1ELb1ELb1ELb0EEENS1_36VarlenDynamicPersistentTileSchedulerILi128ELi48ELi128ELi128ELb1ELb1ELb0ELb0ELb1ELb1EEEEEEEEEvNT_6ParamsE:
        .type           _ZN7cutlass13device_kernelIN5flash19enable_sm80_to_sm89INS1_16FlashAttnFwdSm80INS1_25CollectiveMainloopFwdSm80ILi4ELi1ELb0EN4cute5tupleIJNS5_1CILi128EEENS7_ILi48EEENS7_ILi96EEEEEELi96ENS_6half_tEfNS_4arch4Sm80ELb0ELb0ELb0ELb1ELb1ELb0ELb1ELb1EEENS1_21CollectiveEpilogueFwdINS6_IJS8_SA_S9_EEENS6_IJNS7_ILi1EEESI_SI_EEESC_SE_Li128ELb1ELb1ELb1ELb0EEENS1_36VarlenDynamicPersistentTileSchedulerILi128ELi48ELi128ELi128ELb1ELb1ELb0ELb0ELb1ELb1EEEEEEEEEvNT_6ParamsE,@function
        .size           _ZN7cutlass13device_kernelIN5flash19enable_sm80_to_sm89INS1_16FlashAttnFwdSm80INS1_25CollectiveMainloopFwdSm80ILi4ELi1ELb0EN4cute5tupleIJNS5_1CILi128EEENS7_ILi48EEENS7_ILi96EEEEEELi96ENS_6half_tEfNS_4arch4Sm80ELb0ELb0ELb0ELb1ELb1ELb0ELb1ELb1EEENS1_21CollectiveEpilogueFwdINS6_IJS8_SA_S9_EEENS6_IJNS7_ILi1EEESI_SI_EEESC_SE_Li128ELb1ELb1ELb1ELb0EEENS1_36VarlenDynamicPersistentTileSchedulerILi128ELi48ELi128ELi128ELb1ELb1ELb0ELb0ELb1ELb1EEEEEEEEEvNT_6ParamsE,(.L_x_10 - _ZN7cutlass13device_kernelIN5flash19enable_sm80_to_sm89INS1_16FlashAttnFwdSm80INS1_25CollectiveMainloopFwdSm80ILi4ELi1ELb0EN4cute5tupleIJNS5_1CILi128EEENS7_ILi48EEENS7_ILi96EEEEEELi96ENS_6half_tEfNS_4arch4Sm80ELb0ELb0ELb0ELb1ELb1ELb0ELb1ELb1EEENS1_21CollectiveEpilogueFwdINS6_IJS8_SA_S9_EEENS6_IJNS7_ILi1EEESI_SI_EEESC_SE_Li128ELb1ELb1ELb1ELb0EEENS1_36VarlenDynamicPersistentTileSchedulerILi128ELi48ELi128ELi128ELb1ELb1ELb0ELb0ELb1ELb1EEEEEEEEEvNT_6ParamsE)
        .other          _ZN7cutlass13device_kernelIN5flash19enable_sm80_to_sm89INS1_16FlashAttnFwdSm80INS1_25CollectiveMainloopFwdSm80ILi4ELi1ELb0EN4cute5tupleIJNS5_1CILi128EEENS7_ILi48EEENS7_ILi96EEEEEELi96ENS_6half_tEfNS_4arch4Sm80ELb0ELb0ELb0ELb1ELb1ELb0ELb1ELb1EEENS1_21CollectiveEpilogueFwdINS6_IJS8_SA_S9_EEENS6_IJNS7_ILi1EEESI_SI_EEESC_SE_Li128ELb1ELb1ELb1ELb0EEENS1_36VarlenDynamicPersistentTileSchedulerILi128ELi48ELi128ELi128ELb1ELb1ELb0ELb0ELb1ELb1EEEEEEEEEvNT_6ParamsE,@"STO_CUDA_ENTRY STV_DEFAULT"
_ZN7cutlass13device_kernelIN5flash19enable_sm80_to_sm89INS1_16FlashAttnFwdSm80INS1_25CollectiveMainloopFwdSm80ILi4ELi1ELb0EN4cute5tupleIJNS5_1CILi128EEENS7_ILi48EEENS7_ILi96EEEEEELi96ENS_6half_tEfNS_4arch4Sm80ELb0ELb0ELb0ELb1ELb1ELb0ELb1ELb1EEENS1_21CollectiveEpilogueFwdINS6_IJS8_SA_S9_EEENS6_IJNS7_ILi1EEESI_SI_EEESC_SE_Li128ELb1ELb1ELb1ELb0EEENS1_36VarlenDynamicPersistentTileSchedulerILi128ELi48ELi128ELi128ELb1ELb1ELb0ELb0ELb1ELb1EEEEEEEEEvNT_6ParamsE:
[----:B------:R-:W-:Y:S01]  /*0000*/  LDC R1, c[0x0][0x28] ;  /* 0x00000a00ff017b82 */ /* 0x000fe20000000800 */
[----:B------:R-:W-:Y:S05]  /*0010*/  EXIT ;  /* 0x000000000000794d */ /* 0x000fea0003800000 */
.L_x_1:
        /* <DEDUP_REMOVED lines=14> */
.L_x_10:


//--------------------- .text._ZN7cutlass13device_kernelIN5flash19enable_sm80_to_sm89INS1_16FlashAttnFwdSm80INS1_25CollectiveMainloopFwdSm80ILi4ELi1ELb0EN4cute5tupleIJNS5_1CILi128EEENS7_ILi48EEENS7_ILi96EEEEEELi96ENS_6half_tEfNS_4arch4Sm80ELb0ELb0ELb0ELb1ELb1ELb1ELb1ELb1EEENS1_21CollectiveEpilogueFwdINS6_IJS8_SA_S9_EEENS6_IJNS7_ILi1EEESI_SI_EEESC_SE_Li128ELb1ELb1ELb1ELb0EEENS1_36VarlenDynamicPersistentTileSchedulerILi128ELi48ELi128ELi128ELb1ELb1ELb0ELb0ELb1ELb1EEEEEEEEEvNT_6ParamsE --------------------------
	.section	.text._ZN7cutlass13device_kernelIN5flash19enable_sm80_to_sm89INS1_16FlashAttnFwdSm80INS1_25CollectiveMainloopFwdSm80ILi4ELi1ELb0EN4cute5tupleIJNS5_1CILi128EEENS7_ILi48EEENS7_ILi96EEEEEELi96ENS_6half_tEfNS_4arch4Sm80ELb0ELb0ELb0ELb1ELb1ELb1ELb1ELb1EEENS1_21CollectiveEpilogueFwdINS6_IJS8_SA_S9_EEENS6_IJNS7_ILi1EEESI_SI_EEESC_SE_Li128ELb1ELb1ELb1ELb0EEENS1_36VarlenDynamicPersistentTileSchedulerILi128ELi48ELi128ELi128ELb1ELb1ELb0ELb0ELb1ELb1EEEEEEEEEvNT_6ParamsE,"ax",@progbits
	.align	128
.text._ZN7cutlass13device_kernelIN5flash19enable_sm80_to_sm89INS1_16FlashAttnFwdSm80INS1_25CollectiveMainloopFwdSm80ILi4ELi1ELb0EN4cute5tupleIJNS5_1CILi128EEENS7_ILi48EEENS7_ILi96EEEEEELi96ENS_6half_tEfNS_4arch4Sm80ELb0ELb0ELb0ELb1ELb1ELb1ELb1ELb1EEENS1_21CollectiveEpilogueFwdINS6_IJS8_SA_S9_EEENS6_IJNS7_ILi1EEESI_SI_EEESC_SE_Li128ELb1ELb1ELb1ELb0EEENS1_36VarlenDynamicPersistentTileSchedulerILi128ELi48ELi128ELi128ELb1ELb1ELb0ELb0ELb1ELb1EEEEEEEEEvNT_6ParamsE:
        .type           _ZN7cutlass13device_kernelIN5flash19enable_sm80_to_sm89INS1_16FlashAttnFwdSm80INS1_25CollectiveMainloopFwdSm80ILi4ELi1ELb0EN4cute5tupleIJNS5_1CILi128EEENS7_ILi48EEENS7_ILi96EEEEEELi96ENS_6half_tEfNS_4arch4Sm80ELb0ELb0ELb0ELb1ELb1ELb1ELb1ELb1EEENS1_21CollectiveEpilogueFwdINS6_IJS8_SA_S9_EEENS6_IJNS7_ILi1EEESI_SI_EEESC_SE_Li128ELb1ELb1ELb1ELb0EEENS1_36VarlenDynamicPersistentTileSchedulerILi128ELi48ELi128ELi128ELb1ELb1ELb0ELb0ELb1ELb1EEEEEEEEEvNT_6ParamsE,@function
        .size           _ZN7cutlass13device_kernelIN5flash19enable_sm80_to_sm89INS1_16FlashAttnFwdSm80INS1_25CollectiveMainloopFwdSm80ILi4ELi1ELb0EN4cute5tupleIJNS5_1CILi128EEENS7_ILi48EEENS7_ILi96EEEEEELi96ENS_6half_tEfNS_4arch4Sm80ELb0ELb0ELb0ELb1ELb1ELb1ELb1ELb1EEENS1_21CollectiveEpilogueFwdINS6_IJS8_SA_S9_EEENS6_IJNS7_ILi1EEESI_SI_EEESC_SE_Li128ELb1ELb1ELb1ELb0EEENS1_36VarlenDynamicPersistentTileSchedulerILi128ELi48ELi128ELi128ELb1ELb1ELb0ELb0ELb1ELb1EEEEEEEEEvNT_6ParamsE,(.L_x_11 - _ZN7cutlass13device_kernelIN5flash19enable_sm80_to_sm89INS1_16FlashAttnFwdSm80INS1_25CollectiveMainloopFwdSm80ILi4ELi1ELb0EN4cute5tupleIJNS5_1CILi128EEENS7_ILi48EEENS7_ILi96EEEEEELi96ENS_6half_tEfNS_4arch4Sm80ELb0ELb0ELb0ELb1ELb1ELb1ELb1ELb1EEENS1_21CollectiveEpilogueFwdINS6_IJS8_SA_S9_EEENS6_IJNS7_ILi1EEESI_SI_EEESC_SE_Li128ELb1ELb1ELb1ELb0EEENS1_36VarlenDynamicPersistentTileSchedulerILi128ELi48ELi128ELi128ELb1ELb1ELb0ELb0ELb1ELb1EEEEEEEEEvNT_6ParamsE)
        .other          _ZN7cutlass13device_kernelIN5flash19enable_sm80_to_sm89INS1_16FlashAttnFwdSm80INS1_25CollectiveMainloopFwdSm80ILi4ELi1ELb0EN4cute5tupleIJNS5_1CILi128EEENS7_ILi48EEENS7_ILi96EEEEEELi96ENS_6half_tEfNS_4arch4Sm80ELb0ELb0ELb0ELb1ELb1ELb1ELb1ELb1EEENS1_21CollectiveEpilogueFwdINS6_IJS8_SA_S9_EEENS6_IJNS7_ILi1EEESI_SI_EEESC_SE_Li128ELb1ELb1ELb1ELb0EEENS1_36VarlenDynamicPersistentTileSchedulerILi128ELi48ELi128ELi128ELb1ELb1ELb0ELb0ELb1ELb1EEEEEEEEEvNT_6ParamsE,@"STO_CUDA_ENTRY STV_DEFAULT"
_ZN7cutlass13device_kernelIN5flash19enable_sm80_to_sm89INS1_16FlashAttnFwdSm80INS1_25CollectiveMainloopFwdSm80ILi4ELi1ELb0EN4cute5tupleIJNS5_1CILi128EEENS7_ILi48EEENS7_ILi96EEEEEELi96ENS_6half_tEfNS_4arch4Sm80ELb0ELb0ELb0ELb1ELb1ELb1ELb1ELb1EEENS1_21CollectiveEpilogueFwdINS6_IJS8_SA_S9_EEENS6_IJNS7_ILi1EEESI_SI_EEESC_SE_Li128ELb1ELb1ELb1ELb0EEENS1_36VarlenDynamicPersistentTileSchedulerILi128ELi48ELi128ELi128ELb1ELb1ELb0ELb0ELb1ELb1EEEEEEEEEvNT_6ParamsE:
[----:B------:R-:W-:Y:S01]  /*0000*/  LDC R1, c[0x0][0x28] ;  /* 0x00000a00ff017b82 */ /* 0x000fe20000000800 */
[----:B------:R-:W-:Y:S05]  /*0010*/  EXIT ;  /* 0x000000000000794d */ /* 0x000fea0003800000 */
.L_x_2:
        /* <DEDUP_REMOVED lines=14> */
.L_x_11:


//--------------------- .text._ZN7cutlass13device_kernelIN5flash19enable_sm80_to_sm89INS1_16FlashAttnFwdSm80INS1_25CollectiveMainloopFwdSm80ILi4ELi1ELb0EN4cute5tupleIJNS5_1CILi128EEENS7_ILi48EEENS7_ILi96EEEEEELi96ENS_6half_tEfNS_4arch4Sm80ELb0ELb1ELb0ELb0ELb1ELb0ELb1ELb1EEENS1_21CollectiveEpilogueFwdINS6_IJS8_SA_S9_EEENS6_IJNS7_ILi1EEESI_SI_EEESC_SE_Li128ELb0ELb1ELb1ELb0EEENS1_19SingleTileSchedulerILb0ELb1ELb1ELi128EEEEEEEEEvNT_6ParamsE --------------------------
	.section	.text._ZN7cutlass13device_kernelIN5flash19enable_sm80_to_sm89INS1_16FlashAttnFwdSm80INS1_25CollectiveMainloopFwdSm80ILi4ELi1ELb0EN4cute5tupleIJNS5_1CILi128EEENS7_ILi48EEENS7_ILi96EEEEEELi96ENS_6half_tEfNS_4arch4Sm80ELb0ELb1ELb0ELb0ELb1ELb0ELb1ELb1EEENS1_21CollectiveEpilogueFwdINS6_IJS8_SA_S9_EEENS6_IJNS7_ILi1EEESI_SI_EEESC_SE_Li128ELb0ELb1ELb1ELb0EEENS1_19SingleTileSchedulerILb0ELb1ELb1ELi128EEEEEEEEEvNT_6ParamsE,"ax",@progbits
	.align	128
.text._ZN7cutlass13device_kernelIN5flash19enable_sm80_to_sm89INS1_16FlashAttnFwdSm80INS1_25CollectiveMainloopFwdSm80ILi4ELi1ELb0EN4cute5tupleIJNS5_1CILi128EEENS7_ILi48EEENS7_ILi96EEEEEELi96ENS_6half_tEfNS_4arch4Sm80ELb0ELb1ELb0ELb0ELb1ELb0ELb1ELb1EEENS1_21CollectiveEpilogueFwdINS6_IJS8_SA_S9_EEENS6_IJNS7_ILi1EEESI_SI_EEESC_SE_Li128ELb0ELb1ELb1ELb0EEENS1_19SingleTileSchedulerILb0ELb1ELb1ELi128EEEEEEEEEvNT_6ParamsE:
        .type           _ZN7cutlass13device_kernelIN5flash19enable_sm80_to_sm89INS1_16FlashAttnFwdSm80INS1_25CollectiveMainloopFwdSm80ILi4ELi1ELb0EN4cute5tupleIJNS5_1CILi128EEENS7_ILi48EEENS7_ILi96EEEEEELi96ENS_6half_tEfNS_4arch4Sm80ELb0ELb1ELb0ELb0ELb1ELb0ELb1ELb1EEENS1_21CollectiveEpilogueFwdINS6_IJS8_SA_S9_EEENS6_IJNS7_ILi1EEESI_SI_EEESC_SE_Li128ELb0ELb1ELb1ELb0EEENS1_19SingleTileSchedulerILb0ELb1ELb1ELi128EEEEEEEEEvNT_6ParamsE,@function
        .size           _ZN7cutlass13device_kernelIN5flash19enable_sm80_to_sm89INS1_16FlashAttnFwdSm80INS1_25CollectiveMainloopFwdSm80ILi4ELi1ELb0EN4cute5tupleIJNS5_1CILi128EEENS7_ILi48EEENS7_ILi96EEEEEELi96ENS_6half_tEfNS_4arch4Sm80ELb0ELb1ELb0ELb0ELb1ELb0ELb1ELb1EEENS1_21CollectiveEpilogueFwdINS6_IJS8_SA_S9_EEENS6_IJNS7_ILi1EEESI_SI_EEESC_SE_Li128ELb0ELb1ELb1ELb0EEENS1_19SingleTileSchedulerILb0ELb1ELb1ELi128EEEEEEEEEvNT_6ParamsE,(.L_x_12 - _ZN7cutlass13device_kernelIN5flash19enable_sm80_to_sm89INS1_16FlashAttnFwdSm80INS1_25CollectiveMainloopFwdSm80ILi4ELi1ELb0EN4cute5tupleIJNS5_1CILi128EEENS7_ILi48EEENS7_ILi96EEEEEELi96ENS_6half_tEfNS_4arch4Sm80ELb0ELb1ELb0ELb0ELb1ELb0ELb1ELb1EEENS1_21CollectiveEpilogueFwdINS6_IJS8_SA_S9_EEENS6_IJNS7_ILi1EEESI_SI_EEESC_SE_Li128ELb0ELb1ELb1ELb0EEENS1_19SingleTileSchedulerILb0ELb1ELb1ELi128EEEEEEEEEvNT_6ParamsE)
        .other          _ZN7cutlass13device_kernelIN5flash19enable_sm80_to_sm89INS1_16FlashAttnFwdSm80INS1_25CollectiveMainloopFwdSm80ILi4ELi1ELb0EN4cute5tupleIJNS5_1CILi128EEENS7_ILi48EEENS7_ILi96EEEEEELi96ENS_6half_tEfNS_4arch4Sm80ELb0ELb1ELb0ELb0ELb1ELb0ELb1ELb1EEENS1_21CollectiveEpilogueFwdINS6_IJS8_SA_S9_EEENS6_IJNS7_ILi1EEESI_SI_EEESC_SE_Li128ELb0ELb1ELb1ELb0EEENS1_19SingleTileSchedulerILb0ELb1ELb1ELi128EEEEEEEEEvNT_6ParamsE,@"STO_CUDA_ENTRY STV_DEFAULT"
_ZN7cutlass13device_kernelIN5flash19enable_sm80_to_sm89INS1_16FlashAttnFwdSm80INS1_25CollectiveMainloopFwdSm80ILi4ELi1ELb0EN4cute5tupleIJNS5_1CILi128EEENS7_ILi48EEENS7_ILi96EEEEEELi96ENS_6half_tEfNS_4arch4Sm80ELb0ELb1ELb0ELb0ELb1ELb0ELb1ELb1EEENS1_21CollectiveEpilogueFwdINS6_IJS8_SA_S9_EEENS6_IJNS7_ILi1EEESI_SI_EEESC_SE_Li128ELb0ELb1ELb1ELb0EEENS1_19SingleTileSchedulerILb0ELb1ELb1ELi128EEEEEEEEEvNT_6ParamsE:
[----:B------:R-:W-:Y:S01]  /*0000*/  LDC R1, c[0x0][0x28] ;  /* 0x00000a00ff017b82 */ /* 0x000fe20000000800 */
[----:B------:R-:W-:Y:S05]  /*0010*/  EXIT ;  /* 0x000000000000794d */ /* 0x000fea0003800000 */
.L_x_3:
        /* <DEDUP_REMOVED lines=14> */
.L_x_12:


//--------------------- .text._ZN7cutlass13device_kernelIN5flash19enable_sm80_to_sm89INS1_16FlashAttnFwdSm80INS1_25CollectiveMainloopFwdSm80ILi4ELi1ELb0EN4cute5tupleIJNS5_1CILi128EEENS7_ILi48EEENS7_ILi96EEEEEELi96ENS_6half_tEfNS_4arch4Sm80ELb0ELb1ELb0ELb1ELb1ELb0ELb1ELb1EEENS1_21CollectiveEpilogueFwdINS6_IJS8_SA_S9_EEENS6_IJNS7_ILi1EEESI_SI_EEESC_SE_Li128ELb1ELb1ELb1ELb0EEENS1_36VarlenDynamicPersistentTileSchedulerILi128ELi48ELi128ELi128ELb1ELb1ELb0ELb1ELb0ELb1EEEEEEEEEvNT_6ParamsE --------------------------
	.section	.text._ZN7cutlass13device_kernelIN5flash19enable_sm80_to_sm89INS1_16FlashAttnFwdSm80INS1_25CollectiveMainloopFwdSm80ILi4ELi1ELb0EN4cute5tupleIJNS5_1CILi128EEENS7_ILi48EEENS7_ILi96EEEEEELi96ENS_6half_tEfNS_4arch4Sm80ELb0ELb1ELb0ELb1ELb1ELb0ELb1ELb1EEENS1_21CollectiveEpilogueFwdINS6_IJS8_SA_S9_EEENS6_IJNS7_ILi1EEESI_SI_EEESC_SE_Li128ELb1ELb1ELb1ELb0EEENS1_36VarlenDynamicPersistentTileSchedulerILi128ELi48ELi128ELi128ELb1ELb1ELb0ELb1ELb0ELb1EEEEEEEEEvNT_6ParamsE,"ax",@progbits
	.align	128
.text._ZN7cutlass13device_kernelIN5flash19enable_sm80_to_sm89INS1_16FlashAttnFwdSm80INS1_25CollectiveMainloopFwdSm80ILi4ELi1ELb0EN4cute5tupleIJNS5_1CILi128EEENS7_ILi48EEENS7_ILi96EEEEEELi96ENS_6half_tEfNS_4arch4Sm80ELb0ELb1ELb0ELb1ELb1ELb0ELb1ELb1EEENS1_21CollectiveEpilogueFwdINS6_IJS8_SA_S9_EEENS6_IJNS7_ILi1EEESI_SI_EEESC_SE_Li128ELb1ELb1ELb1ELb0EEENS1_36VarlenDynamicPersistentTileSchedulerILi128ELi48ELi128ELi128ELb1ELb1ELb0ELb1ELb0ELb1EEEEEEEEEvNT_6ParamsE:
        .type           _ZN7cutlass13device_kernelIN5flash19enable_sm80_to_sm89INS1_16FlashAttnFwdSm80INS1_25CollectiveMainloopFwdSm80ILi4ELi1ELb0EN4cute5tupleIJNS5_1CILi128EEENS7_ILi48EEENS7_ILi96EEEEEELi96ENS_6half_tEfNS_4arch4Sm80ELb0ELb1ELb0ELb1ELb1ELb0ELb1ELb1EEENS1_21CollectiveEpilogueFwdINS6_IJS8_SA_S9_EEENS6_IJNS7_ILi1EEESI_SI_EEESC_SE_Li128ELb1ELb1ELb1ELb0EEENS1_36VarlenDynamicPersistentTileSchedulerILi128ELi48ELi128ELi128ELb1ELb1ELb0ELb1ELb0ELb1EEEEEEEEEvNT_6ParamsE,@function
        .size           _ZN7cutlass13device_kernelIN5flash19enable_sm80_to_sm89INS1_16FlashAttnFwdSm80INS1_25CollectiveMainloopFwdSm80ILi4ELi1ELb0EN4cute5tupleIJNS5_1CILi128EEENS7_ILi48EEENS7_ILi96EEEEEELi96ENS_6half_tEfNS_4arch4Sm80ELb0ELb1ELb0ELb1ELb1ELb0ELb1ELb1EEENS1_21CollectiveEpilogueFwdINS6_IJS8_SA_S9_EEENS6_IJNS7_ILi1EEESI_SI_EEESC_SE_Li128ELb1ELb1ELb1ELb0EEENS1_36VarlenDynamicPersistentTileSchedulerILi128ELi48ELi128ELi128ELb1ELb1ELb0ELb1ELb0ELb1EEEEEEEEEvNT_6ParamsE,(.L_x_13 - _ZN7cutlass13device_kernelIN5flash19enable_sm80_to_sm89INS1_16FlashAttnFwdSm80INS1_25CollectiveMainloopFwdSm80ILi4ELi1ELb0EN4cute5tupleIJNS5_1CILi128EEENS7_ILi48EEENS7_ILi96EEEEEELi96ENS_6half_tEfNS_4arch4Sm80ELb0ELb1ELb0ELb1ELb1ELb0ELb1ELb1EEENS1_21CollectiveEpilogueFwdINS6_IJS8_SA_S9_EEENS6_IJNS7_ILi1EEESI_SI_EEESC_SE_Li128ELb1ELb1ELb1ELb0EEENS1_36VarlenDynamicPersistentTileSchedulerILi128ELi48ELi128ELi128ELb1ELb1ELb0ELb1ELb0ELb1EEEEEEEEEvNT_6ParamsE)
        .other          _ZN7cutlass13device_kernelIN5flash19enable_sm80_to_sm89INS1_16FlashAttnFwdSm80INS1_25CollectiveMainloopFwdSm80ILi4ELi1ELb0EN4cute5tupleIJNS5_1CILi128EEENS7_ILi48EEENS7_ILi96EEEEEELi96ENS_6half_tEfNS_4arch4Sm80ELb0ELb1ELb0ELb1ELb1ELb0ELb1ELb1EEENS1_21CollectiveEpilogueFwdINS6_IJS8_SA_S9_EEENS6_IJNS7_ILi1EEESI_SI_EEESC_SE_Li128ELb1ELb1ELb1ELb0EEENS1_36VarlenDynamicPersistentTileSchedulerILi128ELi48ELi128ELi128ELb1ELb1ELb0ELb1ELb0ELb1EEEEEEEEEvNT_6ParamsE,@"STO_CUDA_ENTRY STV_DEFAULT"
_ZN7cutlass13device_kernelIN5flash19enable_sm80_to_sm89INS1_16FlashAttnFwdSm80INS1_25CollectiveMainloopFwdSm80ILi4ELi1ELb0EN4cute5tupleIJNS5_1CILi128EEENS7_ILi48EEENS7_ILi96EEEEEELi96ENS_6half_tEfNS_4arch4Sm80ELb0ELb1ELb0ELb1ELb1ELb0ELb1ELb1EEENS1_21CollectiveEpilogueFwdINS6_IJS8_SA_S9_EEENS6_IJNS7_ILi1EEESI_SI_EEESC_SE_Li128ELb1ELb1ELb1ELb0EEENS1_36VarlenDynamicPersistentTileSchedulerILi128ELi48ELi128ELi128ELb1ELb1ELb0ELb1ELb0ELb1EEEEEEEEEvNT_6ParamsE:
[----:B------:R-:W-:Y:S01]  /*0000*/  LDC R1, c[0x0][0x28] ;  /* 0x00000a00ff017b82 */ /* 0x000fe20000000800 */
[----:B------:R-:W-:Y:S05]  /*0010*/  EXIT ;  /* 0x000000000000794d */ /* 0x000fea0003800000 */
.L_x_4:
        /* <DEDUP_REMOVED lines=14> */
.L_x_13:


//--------------------- .text._ZN7cutlass13device_kernelIN5flash19enable_sm80_to_sm89INS1_16FlashAttnFwdSm80INS1_25CollectiveMainloopFwdSm80ILi4ELi1ELb0EN4cute5tupleIJNS5_1CILi128EEENS7_ILi48EEENS7_ILi96EEEEEELi96ENS_6half_tEfNS_4arch4Sm80ELb0ELb1ELb0ELb1ELb1ELb1ELb1ELb1EEENS1_21CollectiveEpilogueFwdINS6_IJS8_SA_S9_EEENS6_IJNS7_ILi1EEESI_SI_EEESC_SE_Li128ELb1ELb1ELb1ELb0EEENS1_36VarlenDynamicPersistentTileSchedulerILi128ELi48ELi128ELi128ELb1ELb1ELb0ELb1ELb0ELb1EEEEEEEEEvNT_6ParamsE --------------------------
	.section	.text._ZN7cutlass13device_kernelIN5flash19enable_sm80_to_sm89INS1_16FlashAttnFwdSm80INS1_25CollectiveMainloopFwdSm80ILi4ELi1ELb0EN4cute5tupleIJNS5_1CILi128EEENS7_ILi48EEENS7_ILi96EEEEEELi96ENS_6half_tEfNS_4arch4Sm80ELb0ELb1ELb0ELb1ELb1ELb1ELb1ELb1EEENS1_21CollectiveEpilogueFwdINS6_IJS8_SA_S9_EEENS6_IJNS7_ILi1EEESI_SI_EEESC_SE_Li128ELb1ELb1ELb1ELb0EEENS1_36VarlenDynamicPersistentTileSchedulerILi128ELi48ELi128ELi128ELb1ELb1ELb0ELb1ELb0ELb1EEEEEEEEEvNT_6ParamsE,"ax",@progbits
	.align	128
.text._ZN7cutlass13device_kernelIN5flash19enable_sm80_to_sm89INS1_16FlashAttnFwdSm80INS1_25CollectiveMainloopFwdSm80ILi4ELi1ELb0EN4cute5tupleIJNS5_1CILi128EEENS7_ILi48EEENS7_ILi96EEEEEELi96ENS_6half_tEfNS_4arch4Sm80ELb0ELb1ELb0ELb1ELb1ELb1ELb1ELb1EEENS1_21CollectiveEpilogueFwdINS6_IJS8_SA_S9_EEENS6_IJNS7_ILi1EEESI_SI_EEESC_SE_Li128ELb1ELb1ELb1ELb0EEENS1_36VarlenDynamicPersistentTileSchedulerILi128ELi48ELi128ELi128ELb1ELb1ELb0ELb1ELb0ELb1EEEEEEEEEvNT_6ParamsE:
        .type           _ZN7cutlass13device_kernelIN5flash19enable_sm80_to_sm89INS1_16FlashAttnFwdSm80INS1_25CollectiveMainloopFwdSm80ILi4ELi1ELb0EN4cute5tupleIJNS5_1CILi128EEENS7_ILi48EEENS7_ILi96EEEEEELi96ENS_6half_tEfNS_4arch4Sm80ELb0ELb1ELb0ELb1ELb1ELb1ELb1ELb1EEENS1_21CollectiveEpilogueFwdINS6_IJS8_SA_S9_EEENS6_IJNS7_ILi1EEESI_SI_EEESC_SE_Li128ELb1ELb1ELb1ELb0EEENS1_36VarlenDynamicPersistentTileSchedulerILi128ELi48ELi128ELi128ELb1ELb1ELb0ELb1ELb0ELb1EEEEEEEEEvNT_6ParamsE,@function
        .size           _ZN7cutlass13device_kernelIN5flash19enable_sm80_to_sm89INS1_16FlashAttnFwdSm80INS1_25CollectiveMainloopFwdSm80ILi4ELi1ELb0EN4cute5tupleIJNS5_1CILi128EEENS7_ILi48EEENS7_ILi96EEEEEELi96ENS_6half_tEfNS_4arch4Sm80ELb0ELb1ELb0ELb1ELb1ELb1ELb1ELb1EEENS1_21CollectiveEpilogueFwdINS6_IJS8_SA_S9_EEENS6_IJNS7_ILi1EEESI_SI_EEESC_SE_Li128ELb1ELb1ELb1ELb0EEENS1_36VarlenDynamicPersistentTileSchedulerILi128ELi48ELi128ELi128ELb1ELb1ELb0ELb1ELb0ELb1EEEEEEEEEvNT_6ParamsE,(.L_x_14 - _ZN7cutlass13device_kernelIN5flash19enable_sm80_to_sm89INS1_16FlashAttnFwdSm80INS1_25CollectiveMainloopFwdSm80ILi4ELi1ELb0EN4cute5tupleIJNS5_1CILi128EEENS7_ILi48EEENS7_ILi96EEEEEELi96ENS_6half_tEfNS_4arch4Sm80ELb0ELb1ELb0ELb1ELb1ELb1ELb1ELb1EEENS1_21CollectiveEpilogueFwdINS6_IJS8_SA_S9_EEENS6_IJNS7_ILi1EEESI_SI_EEESC_SE_Li128ELb1ELb1ELb1ELb0EEENS1_36VarlenDynamicPersistentTileSchedulerILi128ELi48ELi128ELi128ELb1ELb1ELb0ELb1ELb0ELb1EEEEEEEEEvNT_6ParamsE)
        .other          _ZN7cutlass13device_kernelIN5flash19enable_sm80_to_sm89INS1_16FlashAttnFwdSm80INS1_25CollectiveMainloopFwdSm80ILi4ELi1ELb0EN4cute5tupleIJNS5_1CILi128EEENS7_ILi48EEENS7_ILi96EEEEEELi96ENS_6half_tEfNS_4arch4Sm80ELb0ELb1ELb0ELb1ELb1ELb1ELb1ELb1EEENS1_21CollectiveEpilogueFwdINS6_IJS8_SA_S9_EEENS6_IJNS7_ILi1EEESI_SI_EEESC_SE_Li128ELb1ELb1ELb1ELb0EEENS1_36VarlenDynamicPersistentTileSchedulerILi128ELi48ELi128ELi128ELb1ELb1ELb0ELb1ELb0ELb1EEEEEEEEEvNT_6ParamsE,@"STO_CUDA_ENTRY STV_DEFAULT"
_ZN7cutlass13device_kernelIN5flash19enable_sm80_to_sm89INS1_16FlashAttnFwdSm80INS1_25CollectiveMainloopFwdSm80ILi4ELi1ELb0EN4cute5tupleIJNS5_1CILi128EEENS7_ILi48EEENS7_ILi96EEEEEELi96ENS_6half_tEfNS_4arch4Sm80ELb0ELb1ELb0ELb1ELb1ELb1ELb1ELb1EEENS1_21CollectiveEpilogueFwdINS6_IJS8_SA_S9_EEENS6_IJNS7_ILi1EEESI_SI_EEESC_SE_Li128ELb1ELb1ELb1ELb0EEENS1_36VarlenDynamicPersistentTileSchedulerILi128ELi48ELi128ELi128ELb1ELb1ELb0ELb1ELb0ELb1EEEEEEEEEvNT_6ParamsE:
[----:B------:R-:W-:Y:S01]  /*0000*/  LDC R1, c[0x0][0x28] ;  /* 0x00000a00ff017b82 */ /* 0x000fe20000000800 */
[----:B------:R-:W-:Y:S05]  /*0010*/  EXIT ;  /* 0x000000000000794d */ /* 0x000fea0003800000 */
.L_x_5:
        /* <DEDUP_REMOVED lines=14> */
.L_x_14:


//--------------------- .text._ZN7cutlass13device_kernelIN5flash19enable_sm80_to_sm89INS1_16FlashAttnFwdSm80INS1_25CollectiveMainloopFwdSm80ILi4ELi1ELb0EN4cute5tupleIJNS5_1CILi128EEENS7_ILi64EEENS7_ILi96EEEEEELi96ENS_6half_tEfNS_4arch4Sm80ELb1ELb0ELb0ELb0ELb1ELb0ELb1ELb1EEENS1_21CollectiveEpilogueFwdINS6_IJS8_SA_S9_EEENS6_IJNS7_ILi1EEESI_SI_EEESC_SE_Li128ELb0ELb1ELb1ELb0EEENS1_30DynamicPersistentTileSchedulerILi128ELi128ELb1ELb1ELb0EEEEEEEEEvNT_6ParamsE --------------------------
	.section	.text._ZN7cutlass13device_kernelIN5flash19enable_sm80_to_sm89INS1_16FlashAttnFwdSm80INS1_25CollectiveMainloopFwdSm80ILi4ELi1ELb0EN4cute5tupleIJNS5_1CILi128EEENS7_ILi64EEENS7_ILi96EEEEEELi96ENS_6half_tEfNS_4arch4Sm80ELb1ELb0ELb0ELb0ELb1ELb0ELb1ELb1EEENS1_21CollectiveEpilogueFwdINS6_IJS8_SA_S9_EEENS6_IJNS7_ILi1EEESI_SI_EEESC_SE_Li128ELb0ELb1ELb1ELb0EEENS1_30DynamicPersistentTileSchedulerILi128ELi128ELb1ELb1ELb0EEEEEEEEEvNT_6ParamsE,"ax",@progbits
	.align	128
.text._ZN7cutlass13device_kernelIN5flash19enable_sm80_to_sm89INS1_16FlashAttnFwdSm80INS1_25CollectiveMainloopFwdSm80ILi4ELi1ELb0EN4cute5tupleIJNS5_1CILi128EEENS7_ILi64EEENS7_ILi96EEEEEELi96ENS_6half_tEfNS_4arch4Sm80ELb1ELb0ELb0ELb0ELb1ELb0ELb1ELb1EEENS1_21CollectiveEpilogueFwdINS6_IJS8_SA_S9_EEENS6_IJNS7_ILi1EEESI_SI_EEESC_SE_Li128ELb0ELb1ELb1ELb0EEENS1_30DynamicPersistentTileSchedulerILi128ELi128ELb1ELb1ELb0EEEEEEEEEvNT_6ParamsE:
        .type           _ZN7cutlass13device_kernelIN5flash19enable_sm80_to_sm89INS1_16FlashAttnFwdSm80INS1_25CollectiveMainloopFwdSm80ILi4ELi1ELb0EN4cute5tupleIJNS5_1CILi128EEENS7_ILi64EEENS7_ILi96EEEEEELi96ENS_6half_tEfNS_4arch4Sm80ELb1ELb0ELb0ELb0ELb1ELb0ELb1ELb1EEENS1_21CollectiveEpilogueFwdINS6_IJS8_SA_S9_EEENS6_IJNS7_ILi1EEESI_SI_EEESC_SE_Li128ELb0ELb1ELb1ELb0EEENS1_30DynamicPersistentTileSchedulerILi128ELi128ELb1ELb1ELb0EEEEEEEEEvNT_6ParamsE,@function
        .size           _ZN7cutlass13device_kernelIN5flash19enable_sm80_to_sm89INS1_16FlashAttnFwdSm80INS1_25CollectiveMainloopFwdSm80ILi4ELi1ELb0EN4cute5tupleIJNS5_1CILi128EEENS7_ILi64EEENS7_ILi96EEEEEELi96ENS_6half_tEfNS_4arch4Sm80ELb1ELb0ELb0ELb0ELb1ELb0ELb1ELb1EEENS1_21CollectiveEpilogueFwdINS6_IJS8_SA_S9_EEENS6_IJNS7_ILi1EEESI_SI_EEESC_SE_Li128ELb0ELb1ELb1ELb0EEENS1_30DynamicPersistentTileSchedulerILi128ELi128ELb1ELb1ELb0EEEEEEEEEvNT_6ParamsE,(.L_x_15 - _ZN7cutlass13device_kernelIN5flash19enable_sm80_to_sm89INS1_16FlashAttnFwdSm80INS1_25CollectiveMainloopFwdSm80ILi4ELi1ELb0EN4cute5tupleIJNS5_1CILi128EEENS7_ILi64EEENS7_ILi96EEEEEELi96ENS_6half_tEfNS_4arch4Sm80ELb1ELb0ELb0ELb0ELb1ELb0ELb1ELb1EEENS1_21CollectiveEpilogueFwdINS6_IJS8_SA_S9_EEENS6_IJNS7_ILi1EEESI_SI_EEESC_SE_Li128ELb0ELb1ELb1ELb0EEENS1_30DynamicPersistentTileSchedulerILi128ELi128ELb1ELb1ELb0EEEEEEEEEvNT_6ParamsE)
        .other          _ZN7cutlass13device_kernelIN5flash19enable_sm80_to_sm89INS1_16FlashAttnFwdSm80INS1_25CollectiveMainloopFwdSm80ILi4ELi1ELb0EN4cute5tupleIJNS5_1CILi128EEENS7_ILi64EEENS7_ILi96EEEEEELi96ENS_6half_tEfNS_4arch4Sm80ELb1ELb0ELb0ELb0ELb1ELb0ELb1ELb1EEENS1_21CollectiveEpilogueFwdINS6_IJS8_SA_S9_EEENS6_IJNS7_ILi1EEESI_SI_EEESC_SE_Li128ELb0ELb1ELb1ELb0EEENS1_30DynamicPersistentTileSchedulerILi128ELi128ELb1ELb1ELb0EEEEEEEEEvNT_6ParamsE,@"STO_CUDA_ENTRY STV_DEFAULT"
_ZN7cutlass13device_kernelIN5flash19enable_sm80_to_sm89INS1_16FlashAttnFwdSm80INS1_25CollectiveMainloopFwdSm80ILi4ELi1ELb0EN4cute5tupleIJNS5_1CILi128EEENS7_ILi64EEENS7_ILi96EEEEEELi96ENS_6half_tEfNS_4arch4Sm80ELb1ELb0ELb0ELb0ELb1ELb0ELb1ELb1EEENS1_21CollectiveEpilogueFwdINS6_IJS8_SA_S9_EEENS6_IJNS7_ILi1EEESI_SI_EEESC_SE_Li128ELb0ELb1ELb1ELb0EEENS1_30DynamicPersistentTileSchedulerILi128ELi128ELb1ELb1ELb0EEEEEEEEEvNT_6ParamsE:
[----:B------:R-:W-:Y:S01]  /*0000*/  LDC R1, c[0x0][0x28] ;  /* 0x00000a00ff017b82 */ /* 0x000fe20000000800 */
[----:B------:R-:W-:Y:S05]  /*0010*/  EXIT ;  /* 0x000000000000794d */ /* 0x000fea0003800000 */
.L_x_6:
        /* <DEDUP_REMOVED lines=14> */
.L_x_15:


//--------------------- .text._ZN7cutlass13device_kernelIN5flash19enable_sm80_to_sm89INS1_16FlashAttnFwdSm80INS1_25CollectiveMainloopFwdSm80ILi4ELi1ELb0EN4cute5tupleIJNS5_1CILi128EEENS7_ILi48EEENS7_ILi96EEEEEELi96ENS_6half_tEfNS_4arch4Sm80ELb1ELb0ELb0ELb1ELb1ELb0ELb1ELb1EEENS1_21CollectiveEpilogueFwdINS6_IJS8_SA_S9_EEENS6_IJNS7_ILi1EEESI_SI_EEESC_SE_Li128ELb1ELb1ELb1ELb0EEENS1_36VarlenDynamicPersistentTileSchedulerILi128ELi48ELi128ELi128ELb1ELb1ELb0ELb1ELb1ELb1EEEEEEEEEvNT_6ParamsE --------------------------
	.section	.text._ZN7cutlass13device_kernelIN5flash19enable_sm80_to_sm89INS1_16FlashAttnFwdSm80INS1_25CollectiveMainloopFwdSm80ILi4ELi1ELb0EN4cute5tupleIJNS5_1CILi128EEENS7_ILi48EEENS7_ILi96EEEEEELi96ENS_6half_tEfNS_4arch4Sm80ELb1ELb0ELb0ELb1ELb1ELb0ELb1ELb1EEENS1_21CollectiveEpilogueFwdINS6_IJS8_SA_S9_EEENS6_IJNS7_ILi1EEESI_SI_EEESC_SE_Li128ELb1ELb1ELb1ELb0EEENS1_36VarlenDynamicPersistentTileSchedulerILi128ELi48ELi128ELi128ELb1ELb1ELb0ELb1ELb1ELb1EEEEEEEEEvNT_6ParamsE,"ax",@progbits
	.align	128
.text._ZN7cutlass13device_kernelIN5flash19enable_sm80_to_sm89INS1_16FlashAttnFwdSm80INS1_25CollectiveMainloopFwdSm80ILi4ELi1ELb0EN4cute5tupleIJNS5_1CILi128EEENS7_ILi48EEENS7_ILi96EEEEEELi96ENS_6half_tEfNS_4arch4Sm80ELb1ELb0ELb0ELb1ELb1ELb0ELb1ELb1EEENS1_21CollectiveEpilogueFwdINS6_IJS8_SA_S9_EEENS6_IJNS7_ILi1EEESI_SI_EEESC_SE_Li128ELb1ELb1ELb1ELb0EEENS1_36VarlenDynamicPersistentTileSchedulerILi128ELi48ELi128ELi128ELb1ELb1ELb0ELb1ELb1ELb1EEEEEEEEEvNT_6ParamsE:
        .type           _ZN7cutlass13device_kernelIN5flash19enable_sm80_to_sm89INS1_16FlashAttnFwdSm80INS1_25CollectiveMainloopFwdSm80ILi4ELi1ELb0EN4cute5tupleIJNS5_1CILi128EEENS7_ILi48EEENS7_ILi96EEEEEELi96ENS_6half_tEfNS_4arch4Sm80ELb1ELb0ELb0ELb1ELb1ELb0ELb1ELb1EEENS1_21CollectiveEpilogueFwdINS6_IJS8_SA_S9_EEENS6_IJNS7_ILi1EEESI_SI_EEESC_SE_Li128ELb1ELb1ELb1ELb0EEENS1_36VarlenDynamicPersistentTileSchedulerILi128ELi48ELi128ELi128ELb1ELb1ELb0ELb1ELb1ELb1EEEEEEEEEvNT_6ParamsE,@function
        .size           _ZN7cutlass13device_kernelIN5flash19enable_sm80_to_sm89INS1_16FlashAttnFwdSm80INS1_25CollectiveMainloopFwdSm80ILi4ELi1ELb0EN4cute5tupleIJNS5_1CILi128EEENS7_ILi48EEENS7_ILi96EEEEEELi96ENS_6half_tEfNS_4arch4Sm80ELb1ELb0ELb0ELb1ELb1ELb0ELb1ELb1EEENS1_21CollectiveEpilogueFwdINS6_IJS8_SA_S9_EEENS6_IJNS7_ILi1EEESI_SI_EEESC_SE_Li128ELb1ELb1ELb1ELb0EEENS1_36VarlenDynamicPersistentTileSchedulerILi128ELi48ELi128ELi128ELb1ELb1ELb0ELb1ELb1ELb1EEEEEEEEEvNT_6ParamsE,(.L_x_16 - _ZN7cutlass13device_kernelIN5flash19enable_sm80_to_sm89INS1_16FlashAttnFwdSm80INS1_25CollectiveMainloopFwdSm80ILi4ELi1ELb0EN4cute5tupleIJNS5_1CILi128EEENS7_ILi48EEENS7_ILi96EEEEEELi96ENS_6half_tEfNS_4arch4Sm80ELb1ELb0ELb0ELb1ELb1ELb0ELb1ELb1EEENS1_21CollectiveEpilogueFwdINS6_IJS8_SA_S9_EEENS6_IJNS7_ILi1EEESI_SI_EEESC_SE_Li128ELb1ELb1ELb1ELb0EEENS1_36VarlenDynamicPersistentTileSchedulerILi128ELi48ELi128ELi128ELb1ELb1ELb0ELb1ELb1ELb1EEEEEEEEEvNT_6ParamsE)
        .other          _ZN7cutlass13device_kernelIN5flash19enable_sm80_to_sm89INS1_16FlashAttnFwdSm80INS1_25CollectiveMainloopFwdSm80ILi4ELi1ELb0EN4cute5tupleIJNS5_1CILi128EEENS7_ILi48EEENS7_ILi96EEEEEELi96ENS_6half_tEfNS_4arch4Sm80ELb1ELb0ELb0ELb1ELb1ELb0ELb1ELb1EEENS1_21CollectiveEpilogueFwdINS6_IJS8_SA_S9_EEENS6_IJNS7_ILi1EEESI_SI_EEESC_SE_Li128ELb1ELb1ELb1ELb0EEENS1_36VarlenDynamicPersistentTileSchedulerILi128ELi48ELi128ELi128ELb1ELb1ELb0ELb1ELb1ELb1EEEEEEEEEvNT_6ParamsE,@"STO_CUDA_ENTRY STV_DEFAULT"
_ZN7cutlass13device_kernelIN5flash19enable_sm80_to_sm89INS1_16FlashAttnFwdSm80INS1_25CollectiveMainloopFwdSm80ILi4ELi1ELb0EN4cute5tupleIJNS5_1CILi128EEENS7_ILi48EEENS7_ILi96EEEEEELi96ENS_6half_tEfNS_4arch4Sm80ELb1ELb0ELb0ELb1ELb1ELb0ELb1ELb1EEENS1_21CollectiveEpilogueFwdINS6_IJS8_SA_S9_EEENS6_IJNS7_ILi1EEESI_SI_EEESC_SE_Li128ELb1ELb1ELb1ELb0EEENS1_36VarlenDynamicPersistentTileSchedulerILi128ELi48ELi128ELi128ELb1ELb1ELb0ELb1ELb1ELb1EEEEEEEEEvNT_6ParamsE:
[----:B------:R-:W-:Y:S01]  /*0000*/  LDC R1, c[0x0][0x28] ;  /* 0x00000a00ff017b82 */ /* 0x000fe20000000800 */
[----:B------:R-:W-:Y:S05]  /*0010*/  EXIT ;  /* 0x000000000000794d */ /* 0x000fea0003800000 */
.L_x_7:
        /* <DEDUP_REMOVED lines=14> */
.L_x_16:


//--------------------- .text._ZN7cutlass13device_kernelIN5flash19enable_sm80_to_sm89INS1_16FlashAttnFwdSm80INS1_25CollectiveMainloopFwdSm80ILi4ELi1ELb0EN4cute5tupleIJNS5_1CILi128EEENS7_ILi48EEENS7_ILi96EEEEEELi96ENS_6half_tEfNS_4arch4Sm80ELb1ELb0ELb0ELb1ELb1ELb1ELb1ELb1EEENS1_21CollectiveEpilogueFwdINS6_IJS8_SA_S9_EEENS6_IJNS7_ILi1EEESI_SI_EEESC_SE_Li128ELb1ELb1ELb1ELb0EEENS1_36VarlenDynamicPersistentTileSchedulerILi128ELi48ELi128ELi128ELb1ELb1ELb0ELb1ELb1ELb1EEEEEEEEEvNT_6ParamsE --------------------------
	.section	.text._ZN7cutlass13device_kernelIN5flash19enable_sm80_to_sm89INS1_16FlashAttnFwdSm80INS1_25CollectiveMainloopFwdSm80ILi4ELi1ELb0EN4cute5tupleIJNS5_1CILi128EEENS7_ILi48EEENS7_ILi96EEEEEELi96ENS_6half_tEfNS_4arch4Sm80ELb1ELb0ELb0ELb1ELb1ELb1ELb1ELb1EEENS1_21CollectiveEpilogueFwdINS6_IJS8_SA_S9_EEENS6_IJNS7_ILi1EEESI_SI_EEESC_SE_Li128ELb1ELb1ELb1ELb0EEENS1_36VarlenDynamicPersistentTileSchedulerILi128ELi48ELi128ELi128ELb1ELb1ELb0ELb1ELb1ELb1EEEEEEEEEvNT_6ParamsE,"ax",@progbits
	.align	128
.text._ZN7cutlass13device_kernelIN5flash19enable_sm80_to_sm89INS1_16FlashAttnFwdSm80INS1_25CollectiveMainloopFwdSm80ILi4ELi1ELb0EN4cute5tupleIJNS5_1CILi128EEENS7_ILi48EEENS7_ILi96EEEEEELi96ENS_6half_tEfNS_4arch4Sm80ELb1ELb0ELb0ELb1ELb1ELb1ELb1ELb1EEENS1_21CollectiveEpilogueFwdINS6_IJS8_SA_S9_EEENS6_IJNS7_ILi1EEESI_SI_EEESC_SE_Li128ELb1ELb1ELb1ELb0EEENS1_36VarlenDynamicPersistentTileSchedulerILi128ELi48ELi128ELi128ELb1ELb1ELb0ELb1ELb1ELb1EEEEEEEEEvNT_6ParamsE:
        .type           _ZN7cutlass13device_kernelIN5flash19enable_sm80_to_sm89INS1_16FlashAttnFwdSm80INS1_25CollectiveMainloopFwdSm80ILi4ELi1ELb0EN4cute5tupleIJNS5_1CILi128EEENS7_ILi48EEENS7_ILi96EEEEEELi96ENS_6half_tEfNS_4arch4Sm80ELb1ELb0ELb0ELb1ELb1ELb1ELb1ELb1EEENS1_21CollectiveEpilogueFwdINS6_IJS8_SA_S9_EEENS6_IJNS7_ILi1EEESI_SI_EEESC_SE_Li128ELb1ELb1ELb1ELb0EEENS1_36VarlenDynamicPersistentTileSchedulerILi128ELi48ELi128ELi128ELb1ELb1ELb0ELb1ELb1ELb1EEEEEEEEEvNT_6ParamsE,@function
        .size           _ZN7cutlass13device_kernelIN5flash19enable_sm80_to_sm89INS1_16FlashAttnFwdSm80INS1_25CollectiveMainloopFwdSm80ILi4ELi1ELb0EN4cute5tupleIJNS5_1CILi128EEENS7_ILi48EEENS7_ILi96EEEEEELi96ENS_6half_tEfNS_4arch4Sm80ELb1ELb0ELb0ELb1ELb1ELb1ELb1ELb1EEENS1_21CollectiveEpilogueFwdINS6_IJS8_SA_S9_EEENS6_IJNS7_ILi1EEESI_SI_EEESC_SE_Li128ELb1ELb1ELb1ELb0EEENS1_36VarlenDynamicPersistentTileSchedulerILi128ELi48ELi128ELi128ELb1ELb1ELb0ELb1ELb1ELb1EEEEEEEEEvNT_6ParamsE,(.L_x_17 - _ZN7cutlass13device_kernelIN5flash19enable_sm80_to_sm89INS1_16FlashAttnFwdSm80INS1_25CollectiveMainloopFwdSm80ILi4ELi1ELb0EN4cute5tupleIJNS5_1CILi128EEENS7_ILi48EEENS7_ILi96EEEEEELi96ENS_6half_tEfNS_4arch4Sm80ELb1ELb0ELb0ELb1ELb1ELb1ELb1ELb1EEENS1_21CollectiveEpilogueFwdINS6_IJS8_SA_S9_EEENS6_IJNS7_ILi1EEESI_SI_EEESC_SE_Li128ELb1ELb1ELb1ELb0EEENS1_36VarlenDynamicPersistentTileSchedulerILi128ELi48ELi128ELi128ELb1ELb1ELb0ELb1ELb1ELb1EEEEEEEEEvNT_6ParamsE)
        .other          _ZN7cutlass13device_kernelIN5flash19enable_sm80_to_sm89INS1_16FlashAttnFwdSm80INS1_25CollectiveMainloopFwdSm80ILi4ELi1ELb0EN4cute5tupleIJNS5_1CILi128EEENS7_ILi48EEENS7_ILi96EEEEEELi96ENS_6half_tEfNS_4arch4Sm80ELb1ELb0ELb0ELb1ELb1ELb1ELb1ELb1EEENS1_21CollectiveEpilogueFwdINS6_IJS8_SA_S9_EEENS6_IJNS7_ILi1EEESI_SI_EEESC_SE_Li128ELb1ELb1ELb1ELb0EEENS1_36VarlenDynamicPersistentTileSchedulerILi128ELi48ELi128ELi128ELb1ELb1ELb0ELb1ELb1ELb1EEEEEEEEEvNT_6ParamsE,@"STO_CUDA_ENTRY STV_DEFAULT"
_ZN7cutlass13device_kernelIN5flash19enable_sm80_to_sm89INS1_16FlashAttnFwdSm80INS1_25CollectiveMainloopFwdSm80ILi4ELi1ELb0EN4cute5tupleIJNS5_1CILi128EEENS7_ILi48EEENS7_ILi96EEEEEELi96ENS_6half_tEfNS_4arch4Sm80ELb1ELb0ELb0ELb1ELb1ELb1ELb1ELb1EEENS1_21CollectiveEpilogueFwdINS6_IJS8_SA_S9_EEENS6_IJNS7_ILi1EEESI_SI_EEESC_SE_Li128ELb1ELb1ELb1ELb0EEENS1_36VarlenDynamicPersistentTileSchedulerILi128ELi48ELi128ELi128ELb1ELb1ELb0ELb1ELb1ELb1EEEEEEEEEvNT_6ParamsE:
[----:B------:R-:W-:Y:S01]  /*0000*/  LDC R1, c[0x0][0x28] ;  /* 0x00000a00ff017b82 */ /* 0x000fe20000000800 */
[----:B------:R-:W-:Y:S05]  /*0010*/  EXIT ;  /* 0x000000000000794d */ /* 0x000fea0003800000 */
.L_x_8:
        /* <DEDUP_REMOVED lines=14> */
.L_x_17:


//--------------------- .nv.shared.reserved.0     --------------------------
	.section	.nv.shared.reserved.0,"aw",@nobits
	.weak		__nv_reservedSMEM_offset_0_alias
	.size		__nv_reservedSMEM_offset_0_alias, 0, 0
	.other		__nv_reservedSMEM_offset_0_alias,@"STO_CUDA_RESERVED_SHARED STV_DEFAULT"
__nv_reservedSMEM_offset_0_alias:
	.zero		0


//--------------------- .nv.global                --------------------------
	.section	.nv.global,"aw",@nobits
.nv.global:
	.type		_ZN77_INTERNAL_43084670_41_flash_fwd_hdim96_fp16_paged_split_sm80_cu_a7f3af4d_50634cute1_E,@object
	.size		_ZN77_INTERNAL_43084670_41_flash_fwd_hdim96_fp16_paged_split_sm80_cu_a7f3af4d_50634cute1_E,(_ZN77_INTERNAL_43084670_41_flash_fwd_hdim96_fp16_paged_split_sm80_cu_a7f3af4d_50634cuda3std3__45__cpo6cbeginE - _ZN77_INTERNAL_43084670_41_flash_fwd_hdim96_fp16_paged_split_sm80_cu_a7f3af4d_50634cute1_E)
_ZN77_INTERNAL_43084670_41_flash_fwd_hdim96_fp16_paged_split_sm80_cu_a7f3af4d_50634cute1_E:
	.zero		1
	.type		_ZN77_INTERNAL_43084670_41_flash_fwd_hdim96_fp16_paged_split_sm80_cu_a7f3af4d_50634cuda3std3__45__cpo6cbeginE,@object
	.size		_ZN77_INTERNAL_43084670_41_flash_fwd_hdim96_fp16_paged_split_sm80_cu_a7f3af4d_50634cuda3std3__45__cpo6cbeginE,(_ZN77_INTERNAL_43084670_41_flash_fwd_hdim96_fp16_paged_split_sm80_cu_a7f3af4d_50634cuda3std3__48in_placeE - _ZN77_INTERNAL_43084670_41_flash_fwd_hdim96_fp16_paged_split_sm80_cu_a7f3af4d_50634cuda3std3__45__cpo6cbeginE)
_ZN77_INTERNAL_43084670_41_flash_fwd_hdim96_fp16_paged_split_sm80_cu_a7f3af4d_50634cuda3std3__45__cpo6cbeginE:
	.zero		1
	.type		_ZN77_INTERNAL_43084670_41_flash_fwd_hdim96_fp16_paged_split_sm80_cu_a7f3af4d_50634cuda3std3__48in_placeE,@object
	.size		_ZN77_INTERNAL_43084670_41_flash_fwd_hdim96_fp16_paged_split_sm80_cu_a7f3af4d_50634cuda3std3__48in_placeE,(_ZN77_INTERNAL_43084670_41_flash_fwd_hdim96_fp16_paged_split_sm80_cu_a7f3af4d_50634cuda3std6ranges3__45__cpo9iter_moveE - _ZN77_INTERNAL_43084670_41_flash_fwd_hdim96_fp16_paged_split_sm80_cu_a7f3af4d_50634cuda3std3__48in_placeE)
_ZN77_INTERNAL_43084670_41_flash_fwd_hdim96_fp16_paged_split_sm80_cu_a7f3af4d_50634cuda3std3__48in_placeE:
	.zero		1
	.type		_ZN77_INTERNAL_43084670_41_flash_fwd_hdim96_fp16_paged_split_sm80_cu_a7f3af4d_50634cuda3std6ranges3__45__cpo9iter_moveE,@object
	.size		_ZN77_INTERNAL_43084670_41_flash_fwd_hdim96_fp16_paged_split_sm80_cu_a7f3af4d_50634cuda3std6ranges3__45__cpo9iter_moveE,(_ZN77_INTERNAL_43084670_41_flash_fwd_hdim96_fp16_paged_split_sm80_cu_a7f3af4d_50634cuda3std3__45__cpo5beginE - _ZN77_INTERNAL_43084670_41_flash_fwd_hdim96_fp16_paged_split_sm80_cu_a7f3af4d_50634cuda3std6ranges3__45__cpo9iter_moveE)
_ZN77_INTERNAL_43084670_41_flash_fwd_hdim96_fp16_paged_split_sm80_cu_a7f3af4d_50634cuda3std6ranges3__45__cpo9iter_moveE:
	.zero		1
	.type		_ZN77_INTERNAL_43084670_41_flash_fwd_hdim96_fp16_paged_split_sm80_cu_a7f3af4d_50634cuda3std3__45__cpo5beginE,@object
	.size		_ZN77_INTERNAL_43084670_41_flash_fwd_hdim96_fp16_paged_split_sm80_cu_a7f3af4d_50634cuda3std3__45__cpo5beginE,(_ZN77_INTERNAL_43084670_41_flash_fwd_hdim96_fp16_paged_split_sm80_cu_a7f3af4d_50634cuda3std3__479_GLOBAL__N__43084670_41_flash_fwd_hdim96_fp16_paged_split_sm80_cu_a7f3af4d_50636ignoreE - _ZN77_INTERNAL_43084670_41_flash_fwd_hdim96_fp16_paged_split_sm80_cu_a7f3af4d_50634cuda3std3__45__cpo5beginE)
_ZN77_INTERNAL_43084670_41_flash_fwd_hdim96_fp16_paged_split_sm80_cu_a7f3af4d_50634cuda3std3__45__cpo5beginE:
	.zero		1
	.type		_ZN77_INTERNAL_43084670_41_flash_fwd_hdim96_fp16_paged_split_sm80_cu_a7f3af4d_50634cuda3std3__479_GLOBAL__N__43084670_41_flash_fwd_hdim96_fp16_paged_split_sm80_cu_a7f3af4d_50636ignoreE,@object
	.size		_ZN77_INTERNAL_43084670_41_flash_fwd_hdim96_fp16_paged_split_sm80_cu_a7f3af4d_50634cuda3std3__479_GLOBAL__N__43084670_41_flash_fwd_hdim96_fp16_paged_split_sm80_cu_a7f3af4d_50636ignoreE,(_ZN77_INTERNAL_43084670_41_flash_fwd_hdim96_fp16_paged_split_sm80_cu_a7f3af4d_50634cute7productE - _ZN77_INTERNAL_43084670_41_flash_fwd_hdim96_fp16_paged_split_sm80_cu_a7f3af4d_50634cuda3std3__479_GLOBAL__N__43084670_41_flash_fwd_hdim96_fp16_paged_split_sm80_cu_a7f3af4d_50636ignoreE)
_ZN77_INTERNAL_43084670_41_flash_fwd_hdim96_fp16_paged_split_sm80_cu_a7f3af4d_50634cuda3std3__479_GLOBAL__N__43084670_41_flash_fwd_hdim96_fp16_paged_split_sm80_cu_a7f3af4d_50636ignoreE:
	.zero		1
	.type		_ZN77_INTERNAL_43084670_41_flash_fwd_hdim96_fp16_paged_split_sm80_cu_a7f3af4d_50634cute7productE,@object
	.size		_ZN77_INTERNAL_43084670_41_flash_fwd_hdim96_fp16_paged_split_sm80_cu_a7f3af4d_50634cute7productE,(_ZN77_INTERNAL_43084670_41_flash_fwd_hdim96_fp16_paged_split_sm80_cu_a7f3af4d_50634cuda3std3__45__cpo3endE - _ZN77_INTERNAL_43084670_41_flash_fwd_hdim96_fp16_paged_split_sm80_cu_a7f3af4d_50634cute7productE)
_ZN77_INTERNAL_43084670_41_flash_fwd_hdim96_fp16_paged_split_sm80_cu_a7f3af4d_50634cute7productE:
	.zero		1
	.type		_ZN77_INTERNAL_43084670_41_flash_fwd_hdim96_fp16_paged_split_sm80_cu_a7f3af4d_50634cuda3std3__45__cpo3endE,@object
	.size		_ZN77_INTERNAL_43084670_41_flash_fwd_hdim96_fp16_paged_split_sm80_cu_a7f3af4d_50634cuda3std3__45__cpo3endE,(_ZN77_INTERNAL_43084670_41_flash_fwd_hdim96_fp16_paged_split_sm80_cu_a7f3af4d_50634cuda3std3__419piecewise_constructE - _ZN77_INTERNAL_43084670_41_flash_fwd_hdim96_fp16_paged_split_sm80_cu_a7f3af4d_50634cuda3std3__45__cpo3endE)
_ZN77_INTERNAL_43084670_41_flash_fwd_hdim96_fp16_paged_split_sm80_cu_a7f3af4d_50634cuda3std3__45__cpo3endE:
	.zero		1
	.type		_ZN77_INTERNAL_43084670_41_flash_fwd_hdim96_fp16_paged_split_sm80_cu_a7f3af4d_50634cuda3std3__419piecewise_constructE,@object
	.size		_ZN77_INTERNAL_43084670_41_flash_fwd_hdim96_fp16_paged_split_sm80_cu_a7f3af4d_50634cuda3std3__419piecewise_constructE,(_ZN77_INTERNAL_43084670_41_flash_fwd_hdim96_fp16_paged_split_sm80_cu_a7f3af4d_50634cuda3std3__45__cpo4cendE - _ZN77_INTERNAL_43084670_41_flash_fwd_hdim96_fp16_paged_split_sm80_cu_a7f3af4d_50634cuda3std3__419piecewise_constructE)
_ZN77_INTERNAL_43084670_41_flash_fwd_hdim96_fp16_paged_split_sm80_cu_a7f3af4d_50634cuda3std3__419piecewise_constructE:
	.zero		1
	.type		_ZN77_INTERNAL_43084670_41_flash_fwd_hdim96_fp16_paged_split_sm80_cu_a7f3af4d_50634cuda3std3__45__cpo4cendE,@object
	.size		_ZN77_INTERNAL_43084670_41_flash_fwd_hdim96_fp16_paged_split_sm80_cu_a7f3af4d_50634cuda3std3__45__cpo4cendE,(_ZN77_INTERNAL_43084670_41_flash_fwd_hdim96_fp16_paged_split_sm80_cu_a7f3af4d_50634cuda3std6ranges3__45__cpo4swapE - _ZN77_INTERNAL_43084670_41_flash_fwd_hdim96_fp16_paged_split_sm80_cu_a7f3af4d_50634cuda3std3__45__cpo4cendE)
_ZN77_INTERNAL_43084670_41_flash_fwd_hdim96_fp16_paged_split_sm80_cu_a7f3af4d_50634cuda3std3__45__cpo4cendE:
	.zero		1
	.type		_ZN77_INTERNAL_43084670_41_flash_fwd_hdim96_fp16_paged_split_sm80_cu_a7f3af4d_50634cuda3std6ranges3__45__cpo4swapE,@object
	.size		_ZN77_INTERNAL_43084670_41_flash_fwd_hdim96_fp16_paged_split_sm80_cu_a7f3af4d_50634cuda3std6ranges3__45__cpo4swapE,(.L_7 - _ZN77_INTERNAL_43084670_41_flash_fwd_hdim96_fp16_paged_split_sm80_cu_a7f3af4d_50634cuda3std6ranges3__45__cpo4swapE)
_ZN77_INTERNAL_43084670_41_flash_fwd_hdim96_fp16_paged_split_sm80_cu_a7f3af4d_50634cuda3std6ranges3__45__cpo4swapE:
	.zero		1
.L_7:


//--------------------- .nv.constant0._ZN7cutlass13device_kernelIN5flash19enable_sm80_to_sm89INS1_16FlashAttnFwdSm80INS1_25CollectiveMainloopFwdSm80ILi4ELi1ELb0EN4cute5tupleIJNS5_1CILi128EEENS7_ILi64EEENS7_ILi96EEEEEELi96ENS_6half_tEfNS_4arch4Sm80ELb0ELb0ELb0ELb0ELb1ELb0ELb1ELb1EEENS1_21CollectiveEpilogueFwdINS6_IJS8_SA_S9_EEENS6_IJNS7_ILi1EEESI_SI_EEESC_SE_Li128ELb0ELb1ELb1ELb0EEENS1_19SingleTileSchedulerILb0ELb1ELb1ELi128EEEEEEEEEvNT_6ParamsE --------------------------
	.section	.nv.constant0._ZN7cutlass13device_kernelIN5flash19enable_sm80_to_sm89INS1_16FlashAttnFwdSm80INS1_25CollectiveMainloopFwdSm80ILi4ELi1ELb0EN4cute5tupleIJNS5_1CILi128EEENS7_ILi64EEENS7_ILi96EEEEEELi96ENS_6half_tEfNS_4arch4Sm80ELb0ELb0ELb0ELb0ELb1ELb0ELb1ELb1EEENS1_21CollectiveEpilogueFwdINS6_IJS8_SA_S9_EEENS6_IJNS7_ILi1EEESI_SI_EEESC_SE_Li128ELb0ELb1ELb1ELb0EEENS1_19SingleTileSchedulerILb0ELb1ELb1ELi128EEEEEEEEEvNT_6ParamsE,"a",@progbits
	.sectionflags	@""
	.align	4
.nv.constant0._ZN7cutlass13device_kernelIN5flash19enable_sm80_to_sm89INS1_16FlashAttnFwdSm80INS1_25CollectiveMainloopFwdSm80ILi4ELi1ELb0EN4cute5tupleIJNS5_1CILi128EEENS7_ILi64EEENS7_ILi96EEEEEELi96ENS_6half_tEfNS_4arch4Sm80ELb0ELb0ELb0ELb0ELb1ELb0ELb1ELb1EEENS1_21CollectiveEpilogueFwdINS6_IJS8_SA_S9_EEENS6_IJNS7_ILi1EEESI_SI_EEESC_SE_Li128ELb0ELb1ELb1ELb0EEENS1_19SingleTileSchedulerILb0ELb1ELb1ELi128EEEEEEEEEvNT_6ParamsE:
	.zero		1576


//--------------------- .nv.constant0._ZN7cutlass13device_kernelIN5flash19enable_sm80_to_sm89INS1_16FlashAttnFwdSm80INS1_25CollectiveMainloopFwdSm80ILi4ELi1ELb0EN4cute5tupleIJNS5_1CILi128EEENS7_ILi48EEENS7_ILi96EEEEEELi96ENS_6half_tEfNS_4arch4Sm80ELb0ELb0ELb0ELb1ELb1ELb0ELb1ELb1EEENS1_21CollectiveEpilogueFwdINS6_IJS8_SA_S9_EEENS6_IJNS7_ILi1EEESI_SI_EEESC_SE_Li128ELb1ELb1ELb1ELb0EEENS1_36VarlenDynamicPersistentTileSchedulerILi128ELi48ELi128ELi128ELb1ELb1ELb0ELb0ELb1ELb1EEEEEEEEEvNT_6ParamsE --------------------------
	.section	.nv.constant0._ZN7cutlass13device_kernelIN5flash19enable_sm80_to_sm89INS1_16FlashAttnFwdSm80INS1_25CollectiveMainloopFwdSm80ILi4ELi1ELb0EN4cute5tupleIJNS5_1CILi128EEENS7_ILi48EEENS7_ILi96EEEEEELi96ENS_6half_tEfNS_4arch4Sm80ELb0ELb0ELb0ELb1ELb1ELb0ELb1ELb1EEENS1_21CollectiveEpilogueFwdINS6_IJS8_SA_S9_EEENS6_IJNS7_ILi1EEESI_SI_EEESC_SE_Li128ELb1ELb1ELb1ELb0EEENS1_36VarlenDynamicPersistentTileSchedulerILi128ELi48ELi128ELi128ELb1ELb1ELb0ELb0ELb1ELb1EEEEEEEEEvNT_6ParamsE,"a",@progbits
	.sectionflags	@""
	.align	4
.nv.constant0._ZN7cutlass13device_kernelIN5flash19enable_sm80_to_sm89INS1_16FlashAttnFwdSm80INS1_25CollectiveMainloopFwdSm80ILi4ELi1ELb0EN4cute5tupleIJNS5_1CILi128EEENS7_ILi48EEENS7_ILi96EEEEEELi96ENS_6half_tEfNS_4arch4Sm80ELb0ELb0ELb0ELb1ELb1ELb0ELb1ELb1EEENS1_21CollectiveEpilogueFwdINS6_IJS8_SA_S9_EEENS6_IJNS7_ILi1EEESI_SI_EEESC_SE_Li128ELb1ELb1ELb1ELb0EEENS1_36VarlenDynamicPersistentTileSchedulerILi128ELi48ELi128ELi128ELb1ELb1ELb0ELb0ELb1ELb1EEEEEEEEEvNT_6ParamsE:
	.zero		1608


//--------------------- .nv.constant0._ZN7cutlass13device_kernelIN5flash19enable_sm80_to_sm89INS1_16FlashAttnFwdSm80INS1_25CollectiveMainloopFwdSm80ILi4ELi1ELb0EN4cute5tupleIJNS5_1CILi128EEENS7_ILi48EEENS7_ILi96EEEEEELi96ENS_6half_tEfNS_4arch4Sm80ELb0ELb0ELb0ELb1ELb1ELb1ELb1ELb1EEENS1_21CollectiveEpilogueFwdINS6_IJS8_SA_S9_EEENS6_IJNS7_ILi1EEESI_SI_EEESC_SE_Li128ELb1ELb1ELb1ELb0EEENS1_36VarlenDynamicPersistentTileSchedulerILi128ELi48ELi128ELi128ELb1ELb1ELb0ELb0ELb1ELb1EEEEEEEEEvNT_6ParamsE --------------------------
	.section	.nv.constant0._ZN7cutlass13device_kernelIN5flash19enable_sm80_to_sm89INS1_16FlashAttnFwdSm80INS1_25CollectiveMainloopFwdSm80ILi4ELi1ELb0EN4cute5tupleIJNS5_1CILi128EEENS7_ILi48EEENS7_ILi96EEEEEELi96ENS_6half_tEfNS_4arch4Sm80ELb0ELb0ELb0ELb1ELb1ELb1ELb1ELb1EEENS1_21CollectiveEpilogueFwdINS6_IJS8_SA_S9_EEENS6_IJNS7_ILi1EEESI_SI_EEESC_SE_Li128ELb1ELb1ELb1ELb0EEENS1_36VarlenDynamicPersistentTileSchedulerILi128ELi48ELi128ELi128ELb1ELb1ELb0ELb0ELb1ELb1EEEEEEEEEvNT_6ParamsE,"a",@progbits
	.sectionflags	@""
	.align	4
.nv.constant0._ZN7cutlass13device_kernelIN5flash19enable_sm80_to_sm89INS1_16FlashAttnFwdSm80INS1_25CollectiveMainloopFwdSm80ILi4ELi1ELb0EN4cute5tupleIJNS5_1CILi128EEENS7_ILi48EEENS7_ILi96EEEEEELi96ENS_6half_tEfNS_4arch4Sm80ELb0ELb0ELb0ELb1ELb1ELb1ELb1ELb1EEENS1_21CollectiveEpilogueFwdINS6_IJS8_SA_S9_EEENS6_IJNS7_ILi1EEESI_SI_EEESC_SE_Li128ELb1ELb1ELb1ELb0EEENS1_36VarlenDynamicPersistentTileSchedulerILi128ELi48ELi128ELi128ELb1ELb1ELb0ELb0ELb1ELb1EEEEEEEEEvNT_6ParamsE:
	.zero		1608


//--------------------- .nv.constant0._ZN7cutlass13device_kernelIN5flash19enable_sm80_to_sm89INS1_16FlashAttnFwdSm80INS1_25CollectiveMainloopFwdSm80ILi4ELi1ELb0EN4cute5tupleIJNS5_1CILi128EEENS7_ILi48EEENS7_ILi96EEEEEELi96ENS_6half_tEfNS_4arch4Sm80ELb0ELb1ELb0ELb0ELb1ELb0ELb1ELb1EEENS1_21CollectiveEpilogueFwdINS6_IJS8_SA_S9_EEENS6_IJNS7_ILi1EEESI_SI_EEESC_SE_Li128ELb0ELb1ELb1ELb0EEENS1_19SingleTileSchedulerILb0ELb1ELb1ELi128EEEEEEEEEvNT_6ParamsE --------------------------
	.section	.nv.constant0._ZN7cutlass13device_kernelIN5flash19enable_sm80_to_sm89INS1_16FlashAttnFwdSm80INS1_25CollectiveMainloopFwdSm80ILi4ELi1ELb0EN4cute5tupleIJNS5_1CILi128EEENS7_ILi48EEENS7_ILi96EEEEEELi96ENS_6half_tEfNS_4arch4Sm80ELb0ELb1ELb0ELb0ELb1ELb0ELb1ELb1EEENS1_21CollectiveEpilogueFwdINS6_IJS8_SA_S9_EEENS6_IJNS7_ILi1EEESI_SI_EEESC_SE_Li128ELb0ELb1ELb1ELb0EEENS1_19SingleTileSchedulerILb0ELb1ELb1ELi128EEEEEEEEEvNT_6ParamsE,"a",@progbits
	.sectionflags	@""
	.align	4
.nv.constant0._ZN7cutlass13device_kernelIN5flash19enable_sm80_to_sm89INS1_16FlashAttnFwdSm80INS1_25CollectiveMainloopFwdSm80ILi4ELi1ELb0EN4cute5tupleIJNS5_1CILi128EEENS7_ILi48EEENS7_ILi96EEEEEELi96ENS_6half_tEfNS_4arch4Sm80ELb0ELb1ELb0ELb0ELb1ELb0ELb1ELb1EEENS1_21CollectiveEpilogueFwdINS6_IJS8_SA_S9_EEENS6_IJNS7_ILi1EEESI_SI_EEESC_SE_Li128ELb0ELb1ELb1ELb0EEENS1_19SingleTileSchedulerILb0ELb1ELb1ELi128EEEEEEEEEvNT_6ParamsE:
	.zero		1576


//--------------------- .nv.constant0._ZN7cutlass13device_kernelIN5flash19enable_sm80_to_sm89INS1_16FlashAttnFwdSm80INS1_25CollectiveMainloopFwdSm80ILi4ELi1ELb0EN4cute5tupleIJNS5_1CILi128EEENS7_ILi48EEENS7_ILi96EEEEEELi96ENS_6half_tEfNS_4arch4Sm80ELb0ELb1ELb0ELb1ELb1ELb0ELb1ELb1EEENS1_21CollectiveEpilogueFwdINS6_IJS8_SA_S9_EEENS6_IJNS7_ILi1EEESI_SI_EEESC_SE_Li128ELb1ELb1ELb1ELb0EEENS1_36VarlenDynamicPersistentTileSchedulerILi128ELi48ELi128ELi128ELb1ELb1ELb0ELb1ELb0ELb1EEEEEEEEEvNT_6ParamsE --------------------------
	.section	.nv.constant0._ZN7cutlass13device_kernelIN5flash19enable_sm80_to_sm89INS1_16FlashAttnFwdSm80INS1_25CollectiveMainloopFwdSm80ILi4ELi1ELb0EN4cute5tupleIJNS5_1CILi128EEENS7_ILi48EEENS7_ILi96EEEEEELi96ENS_6half_tEfNS_4arch4Sm80ELb0ELb1ELb0ELb1ELb1ELb0ELb1ELb1EEENS1_21CollectiveEpilogueFwdINS6_IJS8_SA_S9_EEENS6_IJNS7_ILi1EEESI_SI_EEESC_SE_Li128ELb1ELb1ELb1ELb0EEENS1_36VarlenDynamicPersistentTileSchedulerILi128ELi48ELi128ELi128ELb1ELb1ELb0ELb1ELb0ELb1EEEEEEEEEvNT_6ParamsE,"a",@progbits
	.sectionflags	@""
	.align	4
.nv.constant0._ZN7cutlass13device_kernelIN5flash19enable_sm80_to_sm89INS1_16FlashAttnFwdSm80INS1_25CollectiveMainloopFwdSm80ILi4ELi1ELb0EN4cute5tupleIJNS5_1CILi128EEENS7_ILi48EEENS7_ILi96EEEEEELi96ENS_6half_tEfNS_4arch4Sm80ELb0ELb1ELb0ELb1ELb1ELb0ELb1ELb1EEENS1_21CollectiveEpilogueFwdINS6_IJS8_SA_S9_EEENS6_IJNS7_ILi1EEESI_SI_EEESC_SE_Li128ELb1ELb1ELb1ELb0EEENS1_36VarlenDynamicPersistentTileSchedulerILi128ELi48ELi128ELi128ELb1ELb1ELb0ELb1ELb0ELb1EEEEEEEEEvNT_6ParamsE:
	.zero		1608


//--------------------- .nv.constant0._ZN7cutlass13device_kernelIN5flash19enable_sm80_to_sm89INS1_16FlashAttnFwdSm80INS1_25CollectiveMainloopFwdSm80ILi4ELi1ELb0EN4cute5tupleIJNS5_1CILi128EEENS7_ILi48EEENS7_ILi96EEEEEELi96ENS_6half_tEfNS_4arch4Sm80ELb0ELb1ELb0ELb1ELb1ELb1ELb1ELb1EEENS1_21CollectiveEpilogueFwdINS6_IJS8_SA_S9_EEENS6_IJNS7_ILi1EEESI_SI_EEESC_SE_Li128ELb1ELb1ELb1ELb0EEENS1_36VarlenDynamicPersistentTileSchedulerILi128ELi48ELi128ELi128ELb1ELb1ELb0ELb1ELb0ELb1EEEEEEEEEvNT_6ParamsE --------------------------
	.section	.nv.constant0._ZN7cutlass13device_kernelIN5flash19enable_sm80_to_sm89INS1_16FlashAttnFwdSm80INS1_25CollectiveMainloopFwdSm80ILi4ELi1ELb0EN4cute5tupleIJNS5_1CILi128EEENS7_ILi48EEENS7_ILi96EEEEEELi96ENS_6half_tEfNS_4arch4Sm80ELb0ELb1ELb0ELb1ELb1ELb1ELb1ELb1EEENS1_21CollectiveEpilogueFwdINS6_IJS8_SA_S9_EEENS6_IJNS7_ILi1EEESI_SI_EEESC_SE_Li128ELb1ELb1ELb1ELb0EEENS1_36VarlenDynamicPersistentTileSchedulerILi128ELi48ELi128ELi128ELb1ELb1ELb0ELb1ELb0ELb1EEEEEEEEEvNT_6ParamsE,"a",@progbits
	.sectionflags	@""
	.align	4
.nv.constant0._ZN7cutlass13device_kernelIN5flash19enable_sm80_to_sm89INS1_16FlashAttnFwdSm80INS1_25CollectiveMainloopFwdSm80ILi4ELi1ELb0EN4cute5tupleIJNS5_1CILi128EEENS7_ILi48EEENS7_ILi96EEEEEELi96ENS_6half_tEfNS_4arch4Sm80ELb0ELb1ELb0ELb1ELb1ELb1ELb1ELb1EEENS1_21CollectiveEpilogueFwdINS6_IJS8_SA_S9_EEENS6_IJNS7_ILi1EEESI_SI_EEESC_SE_Li128ELb1ELb1ELb1ELb0EEENS1_36VarlenDynamicPersistentTileSchedulerILi128ELi48ELi128ELi128ELb1ELb1ELb0ELb1ELb0ELb1EEEEEEEEEvNT_6ParamsE:
	.zero		1608


//--------------------- .nv.constant0._ZN7cutlass13device_kernelIN5flash19enable_sm80_to_sm89INS1_16FlashAttnFwdSm80INS1_25CollectiveMainloopFwdSm80ILi4ELi1ELb0EN4cute5tupleIJNS5_1CILi128EEENS7_ILi64EEENS7_ILi96EEEEEELi96ENS_6half_tEfNS_4arch4Sm80ELb1ELb0ELb0ELb0ELb1ELb0ELb1ELb1EEENS1_21CollectiveEpilogueFwdINS6_IJS8_SA_S9_EEENS6_IJNS7_ILi1EEESI_SI_EEESC_SE_Li128ELb0ELb1ELb1ELb0EEENS1_30DynamicPersistentTileSchedulerILi128ELi128ELb1ELb1ELb0EEEEEEEEEvNT_6ParamsE --------------------------
	.section	.nv.constant0._ZN7cutlass13device_kernelIN5flash19enable_sm80_to_sm89INS1_16FlashAttnFwdSm80INS1_25CollectiveMainloopFwdSm80ILi4ELi1ELb0EN4cute5tupleIJNS5_1CILi128EEENS7_ILi64EEENS7_ILi96EEEEEELi96ENS_6half_tEfNS_4arch4Sm80ELb1ELb0ELb0ELb0ELb1ELb0ELb1ELb1EEENS1_21CollectiveEpilogueFwdINS6_IJS8_SA_S9_EEENS6_IJNS7_ILi1EEESI_SI_EEESC_SE_Li128ELb0ELb1ELb1ELb0EEENS1_30DynamicPersistentTileSchedulerILi128ELi128ELb1ELb1ELb0EEEEEEEEEvNT_6ParamsE,"a",@progbits
	.sectionflags	@""
	.align	4
.nv.constant0._ZN7cutlass13device_kernelIN5flash19enable_sm80_to_sm89INS1_16FlashAttnFwdSm80INS1_25CollectiveMainloopFwdSm80ILi4ELi1ELb0EN4cute5tupleIJNS5_1CILi128EEENS7_ILi64EEENS7_ILi96EEEEEELi96ENS_6half_tEfNS_4arch4Sm80ELb1ELb0ELb0ELb0ELb1ELb0ELb1ELb1EEENS1_21CollectiveEpilogueFwdINS6_IJS8_SA_S9_EEENS6_IJNS7_ILi1EEESI_SI_EEESC_SE_Li128ELb0ELb1ELb1ELb0EEENS1_30DynamicPersistentTileSchedulerILi128ELi128ELb1ELb1ELb0EEEEEEEEEvNT_6ParamsE:
	.zero		1592


//--------------------- .nv.constant0._ZN7cutlass13device_kernelIN5flash19enable_sm80_to_sm89INS1_16FlashAttnFwdSm80INS1_25CollectiveMainloopFwdSm80ILi4ELi1ELb0EN4cute5tupleIJNS5_1CILi128EEENS7_ILi48EEENS7_ILi96EEEEEELi96ENS_6half_tEfNS_4arch4Sm80ELb1ELb0ELb0ELb1ELb1ELb0ELb1ELb1EEENS1_21CollectiveEpilogueFwdINS6_IJS8_SA_S9_EEENS6_IJNS7_ILi1EEESI_SI_EEESC_SE_Li128ELb1ELb1ELb1ELb0EEENS1_36VarlenDynamicPersistentTileSchedulerILi128ELi48ELi128ELi128ELb1ELb1ELb0ELb1ELb1ELb1EEEEEEEEEvNT_6ParamsE --------------------------
	.section	.nv.constant0._ZN7cutlass13device_kernelIN5flash19enable_sm80_to_sm89INS1_16FlashAttnFwdSm80INS1_25CollectiveMainloopFwdSm80ILi4ELi1ELb0EN4cute5tupleIJNS5_1CILi128EEENS7_ILi48EEENS7_ILi96EEEEEELi96ENS_6half_tEfNS_4arch4Sm80ELb1ELb0ELb0ELb1ELb1ELb0ELb1ELb1EEENS1_21CollectiveEpilogueFwdINS6_IJS8_SA_S9_EEENS6_IJNS7_ILi1EEESI_SI_EEESC_SE_Li128ELb1ELb1ELb1ELb0EEENS1_36VarlenDynamicPersistentTileSchedulerILi128ELi48ELi128ELi128ELb1ELb1ELb0ELb1ELb1ELb1EEEEEEEEEvNT_6ParamsE,"a",@progbits
	.sectionflags	@""
	.align	4
.nv.constant0._ZN7cutlass13device_kernelIN5flash19enable_sm80_to_sm89INS1_16FlashAttnFwdSm80INS1_25CollectiveMainloopFwdSm80ILi4ELi1ELb0EN4cute5tupleIJNS5_1CILi128EEENS7_ILi48EEENS7_ILi96EEEEEELi96ENS_6half_tEfNS_4arch4Sm80ELb1ELb0ELb0ELb1ELb1ELb0ELb1ELb1EEENS1_21CollectiveEpilogueFwdINS6_IJS8_SA_S9_EEENS6_IJNS7_ILi1EEESI_SI_EEESC_SE_Li128ELb1ELb1ELb1ELb0EEENS1_36VarlenDynamicPersistentTileSchedulerILi128ELi48ELi128ELi128ELb1ELb1ELb0ELb1ELb1ELb1EEEEEEEEEvNT_6ParamsE:
	.zero		1608


//--------------------- .nv.constant0._ZN7cutlass13device_kernelIN5flash19enable_sm80_to_sm89INS1_16FlashAttnFwdSm80INS1_25CollectiveMainloopFwdSm80ILi4ELi1ELb0EN4cute5tupleIJNS5_1CILi128EEENS7_ILi48EEENS7_ILi96EEEEEELi96ENS_6half_tEfNS_4arch4Sm80ELb1ELb0ELb0ELb1ELb1ELb1ELb1ELb1EEENS1_21CollectiveEpilogueFwdINS6_IJS8_SA_S9_EEENS6_IJNS7_ILi1EEESI_SI_EEESC_SE_Li128ELb1ELb1ELb1ELb0EEENS1_36VarlenDynamicPersistentTileSchedulerILi128ELi48ELi128ELi128ELb1ELb1ELb0ELb1ELb1ELb1EEEEEEEEEvNT_6ParamsE --------------------------
	.section	.nv.constant0._ZN7cutlass13device_kernelIN5flash19enable_sm80_to_sm89INS1_16FlashAttnFwdSm80INS1_25CollectiveMainloopFwdSm80ILi4ELi1ELb0EN4cute5tupleIJNS5_1CILi128EEENS7_ILi48EEENS7_ILi96EEEEEELi96ENS_6half_tEfNS_4arch4Sm80ELb1ELb0ELb0ELb1ELb1ELb1ELb1ELb1EEENS1_21CollectiveEpilogueFwdINS6_IJS8_SA_S9_EEENS6_IJNS7_ILi1EEESI_SI_EEESC_SE_Li128ELb1ELb1ELb1ELb0EEENS1_36VarlenDynamicPersistentTileSchedulerILi128ELi48ELi128ELi128ELb1ELb1ELb0ELb1ELb1ELb1EEEEEEEEEvNT_6ParamsE,"a",@progbits
	.sectionflags	@""
	.align	4
.nv.constant0._ZN7cutlass13device_kernelIN5flash19enable_sm80_to_sm89INS1_16FlashAttnFwdSm80INS1_25CollectiveMainloopFwdSm80ILi4ELi1ELb0EN4cute5tupleIJNS5_1CILi128EEENS7_ILi48EEENS7_ILi96EEEEEELi96ENS_6half_tEfNS_4arch4Sm80ELb1ELb0ELb0ELb1ELb1ELb1ELb1ELb1EEENS1_21CollectiveEpilogueFwdINS6_IJS8_SA_S9_EEENS6_IJNS7_ILi1EEESI_SI_EEESC_SE_Li128ELb1ELb1ELb1ELb0EEENS1_36VarlenDynamicPersistentTileSchedulerILi128ELi48ELi128ELi128ELb1ELb1ELb0ELb1ELb1ELb1EEEEEEEEEvNT_6ParamsE:
	.zero		1608


//--------------------- SYMBOLS --------------------------

	.type		.nv.reservedSmem.offset0,@object
	.size		.nv.reservedSmem.offset0,0x4
